	.target	sm_90a

	.elftype	@"ET_EXEC"


//--------------------- .note.nv.tkinfo           --------------------------
	.section	.note.nv.tkinfo,"",@"SHT_NOTE"
	.sectionflags	@"SHF_NOTE_NV_TKINFO"
	.tkinfo
        /*0018*/ 	.word	0x00000002
        /*0030*/ 	.string	""
        /*0030*/ 	.string	"ptxas"
        /*0030*/ 	.string	"Cuda compilation tools, release 13.0, V13.0.88"
        /*0030*/ 	.string	"Build cuda_13.0.r13.0/compiler.36424714_0"
        /*0030*/ 	.string	"-arch sm_90a -m 64 "



//--------------------- .note.nv.cuinfo           --------------------------
	.section	.note.nv.cuinfo,"",@"SHT_NOTE"
	.sectionflags	@"SHF_NOTE_NV_CUINFO"
        /*0018*/ 	.short	0x0002
        /*001a*/ 	.short	0x005a
        /*001c*/ 	.short	0x0082
	.zero		2


//--------------------- .nv.info                  --------------------------
	.section	.nv.info,"",@"SHT_CUDA_INFO"
	.align	4


	//----- nvinfo : EIATTR_REGCOUNT
	.align		4
        /*0000*/ 	.byte	0x04, 0x2f
        /*0002*/ 	.short	(.L_12 - .L_11)
	.align		4
.L_11:
        /*0004*/ 	.word	index@(_ZN7cutlass13device_kernelINS_4gemm6kernel13GemmUniversalIN4cute5tupleIJiiiiEEENS1_10collective13CollectiveMmaINS1_37MainloopSm90TmaGmmaWarpSpecializedFP8ILi28ENS5_IJNS4_1CILi1EEENSA_ILi2EEESB_EEENS1_32KernelTmaWarpSpecializedPingpongEEENS5_IJNSA_ILi64EEESG_SG_EEENS_12float_e4m3_tENS5_IJlSB_lEEESI_SJ_NS4_8TiledMMAINS4_8MMA_AtomIJNS4_4SM904GMMA30MMA_64x64x32_F32E4M3E4M3_SS_TNILNSN_7ScaleInE1ELSP_1EEEEEENS4_6LayoutINS5_IJSB_SB_SB_EEENS5_IJNSA_ILi0EEESU_SU_EEEEENS5_IJNS4_10UnderscoreESX_SX_EEEEENS4_23SM90_TMA_LOAD_MULTICASTENS4_14ComposedLayoutINS4_7SwizzleILi2ELi4ELi3EEENS4_18smem_ptr_flag_bitsILi8EEENSS_INS5_IJNSA_ILi8EEESG_EEENS5_IJSG_SB_EEEEEEEvNS4_8identityENS4_13SM90_TMA_LOADES1A_vS1B_EENS_8epilogue10collective6detail29Sm90TmaWarpSpecializedAdapterINS1F_15DefaultEpilogueISI_SJ_SJ_NS1E_6thread17LinearCombinationISI_Li1EffLNS1J_9ScaleType4KindE0ELNS_15FloatRoundStyleE2ESI_EENS1_15EpilogueDefaultEEEEEvvEEEEvNT_6ParamsE)
        /*0008*/ 	.word	0x000000a8


	//----- nvinfo : EIATTR_FRAME_SIZE
	.align		4
.L_12:
        /*000c*/ 	.byte	0x04, 0x11
        /*000e*/ 	.short	(.L_14 - .L_13)
	.align		4
.L_13:
        /*0010*/ 	.word	index@(_ZN7cutlass13device_kernelINS_4gemm6kernel13GemmUniversalIN4cute5tupleIJiiiiEEENS1_10collective13CollectiveMmaINS1_37MainloopSm90TmaGmmaWarpSpecializedFP8ILi28ENS5_IJNS4_1CILi1EEENSA_ILi2EEESB_EEENS1_32KernelTmaWarpSpecializedPingpongEEENS5_IJNSA_ILi64EEESG_SG_EEENS_12float_e4m3_tENS5_IJlSB_lEEESI_SJ_NS4_8TiledMMAINS4_8MMA_AtomIJNS4_4SM904GMMA30MMA_64x64x32_F32E4M3E4M3_SS_TNILNSN_7ScaleInE1ELSP_1EEEEEENS4_6LayoutINS5_IJSB_SB_SB_EEENS5_IJNSA_ILi0EEESU_SU_EEEEENS5_IJNS4_10UnderscoreESX_SX_EEEEENS4_23SM90_TMA_LOAD_MULTICASTENS4_14ComposedLayoutINS4_7SwizzleILi2ELi4ELi3EEENS4_18smem_ptr_flag_bitsILi8EEENSS_INS5_IJNSA_ILi8EEESG_EEENS5_IJSG_SB_EEEEEEEvNS4_8identityENS4_13SM90_TMA_LOADES1A_vS1B_EENS_8epilogue10collective6detail29Sm90TmaWarpSpecializedAdapterINS1F_15DefaultEpilogueISI_SJ_SJ_NS1E_6thread17LinearCombinationISI_Li1EffLNS1J_9ScaleType4KindE0ELNS_15FloatRoundStyleE2ESI_EENS1_15EpilogueDefaultEEEEEvvEEEEvNT_6ParamsE)
        /*0014*/ 	.word	0x00000000


	//----- nvinfo : EIATTR_MIN_STACK_SIZE
	.align		4
.L_14:
        /*0018*/ 	.byte	0x04, 0x12
        /*001a*/ 	.short	(.L_16 - .L_15)
	.align		4
.L_15:
        /*001c*/ 	.word	index@(_ZN7cutlass13device_kernelINS_4gemm6kernel13GemmUniversalIN4cute5tupleIJiiiiEEENS1_10collective13CollectiveMmaINS1_37MainloopSm90TmaGmmaWarpSpecializedFP8ILi28ENS5_IJNS4_1CILi1EEENSA_ILi2EEESB_EEENS1_32KernelTmaWarpSpecializedPingpongEEENS5_IJNSA_ILi64EEESG_SG_EEENS_12float_e4m3_tENS5_IJlSB_lEEESI_SJ_NS4_8TiledMMAINS4_8MMA_AtomIJNS4_4SM904GMMA30MMA_64x64x32_F32E4M3E4M3_SS_TNILNSN_7ScaleInE1ELSP_1EEEEEENS4_6LayoutINS5_IJSB_SB_SB_EEENS5_IJNSA_ILi0EEESU_SU_EEEEENS5_IJNS4_10UnderscoreESX_SX_EEEEENS4_23SM90_TMA_LOAD_MULTICASTENS4_14ComposedLayoutINS4_7SwizzleILi2ELi4ELi3EEENS4_18smem_ptr_flag_bitsILi8EEENSS_INS5_IJNSA_ILi8EEESG_EEENS5_IJSG_SB_EEEEEEEvNS4_8identityENS4_13SM90_TMA_LOADES1A_vS1B_EENS_8epilogue10collective6detail29Sm90TmaWarpSpecializedAdapterINS1F_15DefaultEpilogueISI_SJ_SJ_NS1E_6thread17LinearCombinationISI_Li1EffLNS1J_9ScaleType4KindE0ELNS_15FloatRoundStyleE2ESI_EENS1_15EpilogueDefaultEEEEEvvEEEEvNT_6ParamsE)
        /*0020*/ 	.word	0x00000000
.L_16:


//--------------------- .nv.compat                --------------------------
	.section	.nv.compat,"",@"SHT_CUDA_COMPAT_INFO"
	.align	4
        /*0000*/ 	.byte	0x02, 0x09, 0x01, 0x00, 0x02, 0x02, 0x04, 0x00, 0x02, 0x05, 0x05, 0x00, 0x03, 0x07, 0x01, 0x01
        /*0010*/ 	.byte	0x02, 0x03, 0x01, 0x00, 0x02, 0x06, 0x01, 0x00, 0x04, 0x0b, 0x08, 0x00, 0x00, 0x00, 0x00, 0x00
        /*0020*/ 	.byte	0x00, 0x00, 0x00, 0x00


//--------------------- .nv.info._ZN7cutlass13device_kernelINS_4gemm6kernel13GemmUniversalIN4cute5tupleIJiiiiEEENS1_10collective13CollectiveMmaINS1_37MainloopSm90TmaGmmaWarpSpecializedFP8ILi28ENS5_IJNS4_1CILi1EEENSA_ILi2EEESB_EEENS1_32KernelTmaWarpSpecializedPingpongEEENS5_IJNSA_ILi64EEESG_SG_EEENS_12float_e4m3_tENS5_IJlSB_lEEESI_SJ_NS4_8TiledMMAINS4_8MMA_AtomIJNS4_4SM904GMMA30MMA_64x64x32_F32E4M3E4M3_SS_TNILNSN_7ScaleInE1ELSP_1EEEEEENS4_6LayoutINS5_IJSB_SB_SB_EEENS5_IJNSA_ILi0EEESU_SU_EEEEENS5_IJNS4_10UnderscoreESX_SX_EEEEENS4_23SM90_TMA_LOAD_MULTICASTENS4_14ComposedLayoutINS4_7SwizzleILi2ELi4ELi3EEENS4_18smem_ptr_flag_bitsILi8EEENSS_INS5_IJNSA_ILi8EEESG_EEENS5_IJSG_SB_EEEEEEEvNS4_8identityENS4_13SM90_TMA_LOADES1A_vS1B_EENS_8epilogue10collective6detail29Sm90TmaWarpSpecializedAdapterINS1F_15DefaultEpilogueISI_SJ_SJ_NS1E_6thread17LinearCombinationISI_Li1EffLNS1J_9ScaleType4KindE0ELNS_15FloatRoundStyleE2ESI_EENS1_15EpilogueDefaultEEEEEvvEEEEvNT_6ParamsE --------------------------
	.section	.nv.info._ZN7cutlass13device_kernelINS_4gemm6kernel13GemmUniversalIN4cute5tupleIJiiiiEEENS1_10collective13CollectiveMmaINS1_37MainloopSm90TmaGmmaWarpSpecializedFP8ILi28ENS5_IJNS4_1CILi1EEENSA_ILi2EEESB_EEENS1_32KernelTmaWarpSpecializedPingpongEEENS5_IJNSA_ILi64EEESG_SG_EEENS_12float_e4m3_tENS5_IJlSB_lEEESI_SJ_NS4_8TiledMMAINS4_8MMA_AtomIJNS4_4SM904GMMA30MMA_64x64x32_F32E4M3E4M3_SS_TNILNSN_7ScaleInE1ELSP_1EEEEEENS4_6LayoutINS5_IJSB_SB_SB_EEENS5_IJNSA_ILi0EEESU_SU_EEEEENS5_IJNS4_10UnderscoreESX_SX_EEEEENS4_23SM90_TMA_LOAD_MULTICASTENS4_14ComposedLayoutINS4_7SwizzleILi2ELi4ELi3EEENS4_18smem_ptr_flag_bitsILi8EEENSS_INS5_IJNSA_ILi8EEESG_EEENS5_IJSG_SB_EEEEEEEvNS4_8identityENS4_13SM90_TMA_LOADES1A_vS1B_EENS_8epilogue10collective6detail29Sm90TmaWarpSpecializedAdapterINS1F_15DefaultEpilogueISI_SJ_SJ_NS1E_6thread17LinearCombinationISI_Li1EffLNS1J_9ScaleType4KindE0ELNS_15FloatRoundStyleE2ESI_EENS1_15EpilogueDefaultEEEEEvvEEEEvNT_6ParamsE,"",@"SHT_CUDA_INFO"
	.sectionflags	@""
	.align	4


	//----- nvinfo : EIATTR_CUDA_API_VERSION
	.align		4
        /*0000*/ 	.byte	0x04, 0x37
        /*0002*/ 	.short	(.L_18 - .L_17)
.L_17:
        /*0004*/ 	.word	0x00000082


	//----- nvinfo : EIATTR_KPARAM_INFO
	.align		4
.L_18:
        /*0008*/ 	.byte	0x04, 0x17
        /*000a*/ 	.short	(.L_20 - .L_19)
.L_19:
        /*000c*/ 	.word	0x00000000
        /*0010*/ 	.short	0x0000
        /*0012*/ 	.short	0x0070
        /*0014*/ 	.byte	0x00, 0xf0, 0x01, 0x10


	//----- nvinfo : EIATTR_SPARSE_MMA_MASK
	.align		4
.L_20:
        /*0018*/ 	.byte	0x03, 0x50
        /*001a*/ 	.short	0x0000


	//----- nvinfo : EIATTR_MAXREG_COUNT
	.align		4
        /*001c*/ 	.byte	0x03, 0x1b
        /*001e*/ 	.short	0x00a8


	//----- nvinfo : EIATTR_NUM_BARRIERS
	.align		4
        /*0020*/ 	.byte	0x02, 0x4c
        /*0022*/ 	.byte	0x01
	.zero		1


	//----- nvinfo : EIATTR_MERCURY_ISA_VERSION
	.align		4
        /*0024*/ 	.byte	0x03, 0x5f
        /*0026*/ 	.short	0x0101


	//----- nvinfo : EIATTR_INT_WARP_WIDE_INSTR_OFFSETS
	.align		4
        /*0028*/ 	.byte	0x04, 0x31
        /*002a*/ 	.short	(.L_22 - .L_21)


	//   ....[0]....
.L_21:
        /*002c*/ 	.word	0x00000800


	//   ....[1]....
        /*0030*/ 	.word	0x00000840


	//   ....[2]....
        /*0034*/ 	.word	0x00000970


	//   ....[3]....
        /*0038*/ 	.word	0x000009a0


	//   ....[4]....
        /*003c*/ 	.word	0x000009b0


	//   ....[5]....
        /*0040*/ 	.word	0x000009c0


	//   ....[6]....
        /*0044*/ 	.word	0x00000a40


	//   ....[7]....
        /*0048*/ 	.word	0x00000a90


	//   ....[8]....
        /*004c*/ 	.word	0x00002a20


	//----- nvinfo : EIATTR_COOP_GROUP_MASK_REGIDS
	.align		4
.L_22:
        /*0050*/ 	.byte	0x04, 0x29
        /*0052*/ 	.short	(.L_24 - .L_23)


	//   ....[0]....
.L_23:
        /*0054*/ 	.word	0xffffffff


	//   ....[1]....
        /*0058*/ 	.word	0xffffffff


	//   ....[2]....
        /*005c*/ 	.word	0xffffffff


	//   ....[3]....
        /*0060*/ 	.word	0xffffffff


	//   ....[4]....
        /*0064*/ 	.word	0xffffffff


	//   ....[5]....
        /*0068*/ 	.word	0xffffffff


	//   ....[6]....
        /*006c*/ 	.word	0xffffffff


	//----- nvinfo : EIATTR_COOP_GROUP_INSTR_OFFSETS
	.align		4
.L_24:
        /*0070*/ 	.byte	0x04, 0x28
        /*0072*/ 	.short	(.L_26 - .L_25)


	//   ....[0]....
.L_25:
        /*0074*/ 	.word	0x00000060


	//   ....[1]....
        /*0078*/ 	.word	0x00000070


	//   ....[2]....
        /*007c*/ 	.word	0x00000130


	//   ....[3]....
        /*0080*/ 	.word	0x00000600


	//   ....[4]....
        /*0084*/ 	.word	0x00000640


	//   ....[5]....
        /*0088*/ 	.word	0x000006c0


	//   ....[6]....
        /*008c*/ 	.word	0x00000c00


	//----- nvinfo : EIATTR_REG_RECONFIG
	.align		4
.L_26:
        /*0090*/ 	.byte	0x01, 0x54
	.zero		2


	//----- nvinfo : EIATTR_MBARRIER_INSTR_OFFSETS
	.align		4
        /*0094*/ 	.byte	0x04, 0x39
        /*0096*/ 	.short	(.L_28 - .L_27)


	//   ....[0]....
.L_27:
        /*0098*/ 	.word	0x00000260
        /*009c*/ 	.word	0x000000ff
        /*00a0*/ 	.word	0x00000000
        /*00a4*/ 	.short	0x0100
        /*00a6*/ 	.byte	0x08
	.zero		1


	//   ....[1]....
        /*00a8*/ 	.word	0x00000270
        /*00ac*/ 	.word	0x000000ff
        /*00b0*/ 	.word	0x000000e0
        /*00b4*/ 	.short	0x0100
        /*00b6*/ 	.byte	0x08
	.zero		1


	//   ....[2]....
        /*00b8*/ 	.word	0x00000280
        /*00bc*/ 	.word	0x000000ff
        /*00c0*/ 	.word	0x00000008
        /*00c4*/ 	.short	0x0100
        /*00c6*/ 	.byte	0x08
	.zero		1


	//   ....[3]....
        /*00c8*/ 	.word	0x00000290
        /*00cc*/ 	.word	0x000000ff
        /*00d0*/ 	.word	0x000000e8
        /*00d4*/ 	.short	0x0100
        /*00d6*/ 	.byte	0x08
	.zero		1


	//   ....[4]....
        /*00d8*/ 	.word	0x000002a0
        /*00dc*/ 	.word	0x000000ff
        /*00e0*/ 	.word	0x00000010
        /*00e4*/ 	.short	0x0100
        /*00e6*/ 	.byte	0x08
	.zero		1


	//   ....[5]....
        /*00e8*/ 	.word	0x000002b0
        /*00ec*/ 	.word	0x000000ff
        /*00f0*/ 	.word	0x000000f0
        /*00f4*/ 	.short	0x0100
        /*00f6*/ 	.byte	0x08
	.zero		1


	//   ....[6]....
        /*00f8*/ 	.word	0x000002c0
        /*00fc*/ 	.word	0x000000ff
        /*0100*/ 	.word	0x00000018
        /*0104*/ 	.short	0x0100
        /*0106*/ 	.byte	0x08
	.zero		1


	//   ....[7]....
        /*0108*/ 	.word	0x000002d0
        /*010c*/ 	.word	0x000000ff
        /*0110*/ 	.word	0x000000f8
        /*0114*/ 	.short	0x0100
        /*0116*/ 	.byte	0x08
	.zero		1


	//   ....[8]....
        /*0118*/ 	.word	0x000002e0
        /*011c*/ 	.word	0x000000ff
        /*0120*/ 	.word	0x00000020
        /*0124*/ 	.short	0x0100
        /*0126*/ 	.byte	0x08
	.zero		1


	//   ....[9]....
        /*0128*/ 	.word	0x000002f0
        /*012c*/ 	.word	0x000000ff
        /*0130*/ 	.word	0x00000100
        /*0134*/ 	.short	0x0100
        /*0136*/ 	.byte	0x08
	.zero		1


	//   ....[10]....
        /*0138*/ 	.word	0x00000300
        /*013c*/ 	.word	0x000000ff
        /*0140*/ 	.word	0x00000028
        /*0144*/ 	.short	0x0100
        /*0146*/ 	.byte	0x08
	.zero		1


	//   ....[11]....
        /*0148*/ 	.word	0x00000310
        /*014c*/ 	.word	0x000000ff
        /*0150*/ 	.word	0x00000108
        /*0154*/ 	.short	0x0100
        /*0156*/ 	.byte	0x08
	.zero		1


	//   ....[12]....
        /*0158*/ 	.word	0x00000320
        /*015c*/ 	.word	0x000000ff
        /*0160*/ 	.word	0x00000030
        /*0164*/ 	.short	0x0100
        /*0166*/ 	.byte	0x08
	.zero		1


	//   ....[13]....
        /*0168*/ 	.word	0x00000330
        /*016c*/ 	.word	0x000000ff
        /*0170*/ 	.word	0x00000110
        /*0174*/ 	.short	0x0100
        /*0176*/ 	.byte	0x08
	.zero		1


	//   ....[14]....
        /*0178*/ 	.word	0x00000340
        /*017c*/ 	.word	0x000000ff
        /*0180*/ 	.word	0x00000038
        /*0184*/ 	.short	0x0100
        /*0186*/ 	.byte	0x08
	.zero		1


	//   ....[15]....
        /*0188*/ 	.word	0x00000350
        /*018c*/ 	.word	0x000000ff
        /*0190*/ 	.word	0x00000118
        /*0194*/ 	.short	0x0100
        /*0196*/ 	.byte	0x08
	.zero		1


	//   ....[16]....
        /*0198*/ 	.word	0x00000360
        /*019c*/ 	.word	0x000000ff
        /*01a0*/ 	.word	0x00000040
        /*01a4*/ 	.short	0x0100
        /*01a6*/ 	.byte	0x08
	.zero		1


	//   ....[17]....
        /*01a8*/ 	.word	0x00000370
        /*01ac*/ 	.word	0x000000ff
        /*01b0*/ 	.word	0x00000120
        /*01b4*/ 	.short	0x0100
        /*01b6*/ 	.byte	0x08
	.zero		1


	//   ....[18]....
        /*01b8*/ 	.word	0x00000380
        /*01bc*/ 	.word	0x000000ff
        /*01c0*/ 	.word	0x00000048
        /*01c4*/ 	.short	0x0100
        /*01c6*/ 	.byte	0x08
	.zero		1


	//   ....[19]....
        /*01c8*/ 	.word	0x00000390
        /*01cc*/ 	.word	0x000000ff
        /*01d0*/ 	.word	0x00000128
        /*01d4*/ 	.short	0x0100
        /*01d6*/ 	.byte	0x08
	.zero		1


	//   ....[20]....
        /*01d8*/ 	.word	0x000003a0
        /*01dc*/ 	.word	0x000000ff
        /*01e0*/ 	.word	0x00000050
        /*01e4*/ 	.short	0x0100
        /*01e6*/ 	.byte	0x08
	.zero		1


	//   ....[21]....
        /*01e8*/ 	.word	0x000003b0
        /*01ec*/ 	.word	0x000000ff
        /*01f0*/ 	.word	0x00000130
        /*01f4*/ 	.short	0x0100
        /*01f6*/ 	.byte	0x08
	.zero		1


	//   ....[22]....
        /*01f8*/ 	.word	0x000003c0
        /*01fc*/ 	.word	0x000000ff
        /*0200*/ 	.word	0x00000058
        /*0204*/ 	.short	0x0100
        /*0206*/ 	.byte	0x08
	.zero		1


	//   ....[23]....
        /*0208*/ 	.word	0x000003d0
        /*020c*/ 	.word	0x000000ff
        /*0210*/ 	.word	0x00000138
        /*0214*/ 	.short	0x0100
        /*0216*/ 	.byte	0x08
	.zero		1


	//   ....[24]....
        /*0218*/ 	.word	0x000003e0
        /*021c*/ 	.word	0x000000ff
        /*0220*/ 	.word	0x00000060
        /*0224*/ 	.short	0x0100
        /*0226*/ 	.byte	0x08
	.zero		1


	//   ....[25]....
        /*0228*/ 	.word	0x000003f0
        /*022c*/ 	.word	0x000000ff
        /*0230*/ 	.word	0x00000140
        /*0234*/ 	.short	0x0100
        /*0236*/ 	.byte	0x08
	.zero		1


	//   ....[26]....
        /*0238*/ 	.word	0x00000400
        /*023c*/ 	.word	0x000000ff
        /*0240*/ 	.word	0x00000068
        /*0244*/ 	.short	0x0100
        /*0246*/ 	.byte	0x08
	.zero		1


	//   ....[27]....
        /*0248*/ 	.word	0x00000410
        /*024c*/ 	.word	0x000000ff
        /*0250*/ 	.word	0x00000148
        /*0254*/ 	.short	0x0100
        /*0256*/ 	.byte	0x08
	.zero		1


	//   ....[28]....
        /*0258*/ 	.word	0x00000420
        /*025c*/ 	.word	0x000000ff
        /*0260*/ 	.word	0x00000070
        /*0264*/ 	.short	0x0100
        /*0266*/ 	.byte	0x08
	.zero		1


	//   ....[29]....
        /*0268*/ 	.word	0x00000430
        /*026c*/ 	.word	0x000000ff
        /*0270*/ 	.word	0x00000150
        /*0274*/ 	.short	0x0100
        /*0276*/ 	.byte	0x08
	.zero		1


	//   ....[30]....
        /*0278*/ 	.word	0x00000440
        /*027c*/ 	.word	0x000000ff
        /*0280*/ 	.word	0x00000078
        /*0284*/ 	.short	0x0100
        /*0286*/ 	.byte	0x08
	.zero		1


	//   ....[31]....
        /*0288*/ 	.word	0x00000450
        /*028c*/ 	.word	0x000000ff
        /*0290*/ 	.word	0x00000158
        /*0294*/ 	.short	0x0100
        /*0296*/ 	.byte	0x08
	.zero		1


	//   ....[32]....
        /*0298*/ 	.word	0x00000460
        /*029c*/ 	.word	0x000000ff
        /*02a0*/ 	.word	0x00000080
        /*02a4*/ 	.short	0x0100
        /*02a6*/ 	.byte	0x08
	.zero		1


	//   ....[33]....
        /*02a8*/ 	.word	0x00000470
        /*02ac*/ 	.word	0x000000ff
        /*02b0*/ 	.word	0x00000160
        /*02b4*/ 	.short	0x0100
        /*02b6*/ 	.byte	0x08
	.zero		1


	//   ....[34]....
        /*02b8*/ 	.word	0x00000480
        /*02bc*/ 	.word	0x000000ff
        /*02c0*/ 	.word	0x00000088
        /*02c4*/ 	.short	0x0100
        /*02c6*/ 	.byte	0x08
	.zero		1


	//   ....[35]....
        /*02c8*/ 	.word	0x00000490
        /*02cc*/ 	.word	0x000000ff
        /*02d0*/ 	.word	0x00000168
        /*02d4*/ 	.short	0x0100
        /*02d6*/ 	.byte	0x08
	.zero		1


	//   ....[36]....
        /*02d8*/ 	.word	0x000004a0
        /*02dc*/ 	.word	0x000000ff
        /*02e0*/ 	.word	0x00000090
        /*02e4*/ 	.short	0x0100
        /*02e6*/ 	.byte	0x08
	.zero		1


	//   ....[37]....
        /*02e8*/ 	.word	0x000004b0
        /*02ec*/ 	.word	0x000000ff
        /*02f0*/ 	.word	0x00000170
        /*02f4*/ 	.short	0x0100
        /*02f6*/ 	.byte	0x08
	.zero		1


	//   ....[38]....
        /*02f8*/ 	.word	0x000004c0
        /*02fc*/ 	.word	0x000000ff
        /*0300*/ 	.word	0x00000098
        /*0304*/ 	.short	0x0100
        /*0306*/ 	.byte	0x08
	.zero		1


	//   ....[39]....
        /*0308*/ 	.word	0x000004d0
        /*030c*/ 	.word	0x000000ff
        /*0310*/ 	.word	0x00000178
        /*0314*/ 	.short	0x0100
        /*0316*/ 	.byte	0x08
	.zero		1


	//   ....[40]....
        /*0318*/ 	.word	0x000004e0
        /*031c*/ 	.word	0x000000ff
        /*0320*/ 	.word	0x000000a0
        /*0324*/ 	.short	0x0100
        /*0326*/ 	.byte	0x08
	.zero		1


	//   ....[41]....
        /*0328*/ 	.word	0x000004f0
        /*032c*/ 	.word	0x000000ff
        /*0330*/ 	.word	0x00000180
        /*0334*/ 	.short	0x0100
        /*0336*/ 	.byte	0x08
	.zero		1


	//   ....[42]....
        /*0338*/ 	.word	0x00000500
        /*033c*/ 	.word	0x000000ff
        /*0340*/ 	.word	0x000000a8
        /*0344*/ 	.short	0x0100
        /*0346*/ 	.byte	0x08
	.zero		1


	//   ....[43]....
        /*0348*/ 	.word	0x00000510
        /*034c*/ 	.word	0x000000ff
        /*0350*/ 	.word	0x00000188
        /*0354*/ 	.short	0x0100
        /*0356*/ 	.byte	0x08
	.zero		1


	//   ....[44]....
        /*0358*/ 	.word	0x00000520
        /*035c*/ 	.word	0x000000ff
        /*0360*/ 	.word	0x000000b0
        /*0364*/ 	.short	0x0100
        /*0366*/ 	.byte	0x08
	.zero		1


	//   ....[45]....
        /*0368*/ 	.word	0x00000530
        /*036c*/ 	.word	0x000000ff
        /*0370*/ 	.word	0x00000190
        /*0374*/ 	.short	0x0100
        /*0376*/ 	.byte	0x08
	.zero		1


	//   ....[46]....
        /*0378*/ 	.word	0x00000540
        /*037c*/ 	.word	0x000000ff
        /*0380*/ 	.word	0x000000b8
        /*0384*/ 	.short	0x0100
        /*0386*/ 	.byte	0x08
	.zero		1


	//   ....[47]....
        /*0388*/ 	.word	0x00000550
        /*038c*/ 	.word	0x000000ff
        /*0390*/ 	.word	0x00000198
        /*0394*/ 	.short	0x0100
        /*0396*/ 	.byte	0x08
	.zero		1


	//   ....[48]....
        /*0398*/ 	.word	0x00000560
        /*039c*/ 	.word	0x000000ff
        /*03a0*/ 	.word	0x000000c0
        /*03a4*/ 	.short	0x0100
        /*03a6*/ 	.byte	0x08
	.zero		1


	//   ....[49]....
        /*03a8*/ 	.word	0x00000570
        /*03ac*/ 	.word	0x000000ff
        /*03b0*/ 	.word	0x000001a0
        /*03b4*/ 	.short	0x0100
        /*03b6*/ 	.byte	0x08
	.zero		1


	//   ....[50]....
        /*03b8*/ 	.word	0x00000580
        /*03bc*/ 	.word	0x000000ff
        /*03c0*/ 	.word	0x000000c8
        /*03c4*/ 	.short	0x0100
        /*03c6*/ 	.byte	0x08
	.zero		1


	//   ....[51]....
        /*03c8*/ 	.word	0x00000590
        /*03cc*/ 	.word	0x000000ff
        /*03d0*/ 	.word	0x000001a8
        /*03d4*/ 	.short	0x0100
        /*03d6*/ 	.byte	0x08
	.zero		1


	//   ....[52]....
        /*03d8*/ 	.word	0x000005a0
        /*03dc*/ 	.word	0x000000ff
        /*03e0*/ 	.word	0x000000d0
        /*03e4*/ 	.short	0x0100
        /*03e6*/ 	.byte	0x08
	.zero		1


	//   ....[53]....
        /*03e8*/ 	.word	0x000005b0
        /*03ec*/ 	.word	0x000000ff
        /*03f0*/ 	.word	0x000001b0
        /*03f4*/ 	.short	0x0100
        /*03f6*/ 	.byte	0x08
	.zero		1


	//   ....[54]....
        /*03f8*/ 	.word	0x000005c0
        /*03fc*/ 	.word	0x000000ff
        /*0400*/ 	.word	0x000000d8
        /*0404*/ 	.short	0x0100
        /*0406*/ 	.byte	0x08
	.zero		1


	//   ....[55]....
        /*0408*/ 	.word	0x000005d0
        /*040c*/ 	.word	0x000000ff
        /*0410*/ 	.word	0x000001b8
        /*0414*/ 	.short	0x0100
        /*0416*/ 	.byte	0x08
	.zero		1


	//   ....[56]....
        /*0418*/ 	.word	0x00000ac0
        /*041c*/ 	.word	0x000000ff
        /*0420*/ 	.word	0x000001f0
        /*0424*/ 	.short	0x0100
        /*0426*/ 	.byte	0x08
	.zero		1


	//   ....[57]....
        /*0428*/ 	.word	0x00000b50
        /*042c*/ 	.word	0x000000ff
        /*0430*/ 	.word	0x000001f8
        /*0434*/ 	.short	0x0100
        /*0436*/ 	.byte	0x08
	.zero		1


	//   ....[58]....
        /*0438*/ 	.word	0x00000b80
        /*043c*/ 	.word	0x000000ff
        /*0440*/ 	.word	0x000001d0
        /*0444*/ 	.short	0x0100
        /*0446*/ 	.byte	0x09
	.zero		1


	//   ....[59]....
        /*0448*/ 	.word	0x00000b90
        /*044c*/ 	.word	0x000000ff
        /*0450*/ 	.word	0x000001d8
        /*0454*/ 	.short	0x0100
        /*0456*/ 	.byte	0x09
	.zero		1


	//   ....[60]....
        /*0458*/ 	.word	0x00000ba0
        /*045c*/ 	.word	0x000000ff
        /*0460*/ 	.word	0x000001e0
        /*0464*/ 	.short	0x0100
        /*0466*/ 	.byte	0x09
	.zero		1


	//   ....[61]....
        /*0468*/ 	.word	0x00000bb0
        /*046c*/ 	.word	0x000000ff
        /*0470*/ 	.word	0x000001e8
        /*0474*/ 	.short	0x0100
        /*0476*/ 	.byte	0x09
	.zero		1


	//   ....[62]....
        /*0478*/ 	.word	0x00001990
        /*047c*/ 	.word	0x000000ff
        /*0480*/ 	.word	0xfffffff8
        /*0484*/ 	.short	0x010a
        /*0486*/ 	.byte	0x0f
	.zero		1


	//   ....[63]....
        /*0488*/ 	.word	0x00001c70
        /*048c*/ 	.word	0x000000ff
        /*0490*/ 	.word	0x00000000
        /*0494*/ 	.short	0x010a
        /*0496*/ 	.byte	0x06
	.zero		1


	//   ....[64]....
        /*0498*/ 	.word	0x00001cb0
        /*049c*/ 	.word	0x000000ff
        /*04a0*/ 	.word	0x00000000
        /*04a4*/ 	.short	0x010a
        /*04a6*/ 	.byte	0x06
	.zero		1


	//   ....[65]....
        /*04a8*/ 	.word	0x00002230
        /*04ac*/ 	.word	0x000000ff
        /*04b0*/ 	.word	0x00000000
        /*04b4*/ 	.short	0x010a
        /*04b6*/ 	.byte	0x09
	.zero		1


	//   ....[66]....
        /*04b8*/ 	.word	0x00002270
        /*04bc*/ 	.word	0x000000ff
        /*04c0*/ 	.word	0x00000000
        /*04c4*/ 	.short	0x010a
        /*04c6*/ 	.byte	0x09
	.zero		1


	//   ....[67]....
        /*04c8*/ 	.word	0x00002650
        /*04cc*/ 	.word	0x00000013
        /*04d0*/ 	.word	0x00000000
        /*04d4*/ 	.short	0x0101
        /*04d6*/ 	.byte	0x3f
	.zero		1


	//   ....[68]....
        /*04d8*/ 	.word	0x000029c0
        /*04dc*/ 	.word	0x0000000f
        /*04e0*/ 	.word	0x00000000
        /*04e4*/ 	.short	0x0101
        /*04e6*/ 	.byte	0x17
	.zero		1


	//   ....[69]....
        /*04e8*/ 	.word	0x00002ad0
        /*04ec*/ 	.word	0x0000000f
        /*04f0*/ 	.word	0x00000000
        /*04f4*/ 	.short	0x0101
        /*04f6*/ 	.byte	0x3f
	.zero		1


	//   ....[70]....
        /*04f8*/ 	.word	0x00002b80
        /*04fc*/ 	.word	0x000000ff
        /*0500*/ 	.word	0x00000008
        /*0504*/ 	.short	0x010a
        /*0506*/ 	.byte	0x0f
	.zero		1


	//   ....[71]....
        /*0508*/ 	.word	0x000053e0
        /*050c*/ 	.word	0x00000004
        /*0510*/ 	.word	0x00000000
        /*0514*/ 	.short	0x0101
        /*0516*/ 	.byte	0x17
	.zero		1


	//   ....[72]....
        /*0518*/ 	.word	0x00005d00
        /*051c*/ 	.word	0x00000013
        /*0520*/ 	.word	0x000000e0
        /*0524*/ 	.short	0x010a
        /*0526*/ 	.byte	0x3f
	.zero		1


	//   ....[73]....
        /*0528*/ 	.word	0x000060b0
        /*052c*/ 	.word	0x00000004
        /*0530*/ 	.word	0x000001f8
        /*0534*/ 	.short	0x0101
        /*0536*/ 	.byte	0x3f
	.zero		1


	//   ....[74]....
        /*0538*/ 	.word	0x000067e0
        /*053c*/ 	.word	0x00000005
        /*0540*/ 	.word	0x00000000
        /*0544*/ 	.short	0x010a
        /*0546*/ 	.byte	0x3f
	.zero		1


	//   ....[75]....
        /*0548*/ 	.word	0x00006860
        /*054c*/ 	.word	0x00000007
        /*0550*/ 	.word	0x00000000
        /*0554*/ 	.short	0x010a
        /*0556*/ 	.byte	0x3f
	.zero		1


	//   ....[76]....
        /*0558*/ 	.word	0x000068f0
        /*055c*/ 	.word	0x00000006
        /*0560*/ 	.word	0x00000000
        /*0564*/ 	.short	0x010a
        /*0566*/ 	.byte	0x3f
	.zero		1


	//   ....[77]....
        /*0568*/ 	.word	0x00006980
        /*056c*/ 	.word	0x00000009
        /*0570*/ 	.word	0x00000000
        /*0574*/ 	.short	0x010a
        /*0576*/ 	.byte	0x3f
	.zero		1


	//   ....[78]....
        /*0578*/ 	.word	0x00006a10
        /*057c*/ 	.word	0x00000006
        /*0580*/ 	.word	0x00000000
        /*0584*/ 	.short	0x010a
        /*0586*/ 	.byte	0x3f
	.zero		1


	//   ....[79]....
        /*0588*/ 	.word	0x00006aa0
        /*058c*/ 	.word	0x00000009
        /*0590*/ 	.word	0x00000000
        /*0594*/ 	.short	0x010a
        /*0596*/ 	.byte	0x3f
	.zero		1


	//   ....[80]....
        /*0598*/ 	.word	0x00006b30
        /*059c*/ 	.word	0x00000006
        /*05a0*/ 	.word	0x00000000
        /*05a4*/ 	.short	0x010a
        /*05a6*/ 	.byte	0x3f
	.zero		1


	//   ....[81]....
        /*05a8*/ 	.word	0x00006bc0
        /*05ac*/ 	.word	0x00000009
        /*05b0*/ 	.word	0x00000000
        /*05b4*/ 	.short	0x010a
        /*05b6*/ 	.byte	0x3f
	.zero		1


	//   ....[82]....
        /*05b8*/ 	.word	0x00006c50
        /*05bc*/ 	.word	0x00000006
        /*05c0*/ 	.word	0x00000000
        /*05c4*/ 	.short	0x010a
        /*05c6*/ 	.byte	0x3f
	.zero		1


	//   ....[83]....
        /*05c8*/ 	.word	0x00006ce0
        /*05cc*/ 	.word	0x00000009
        /*05d0*/ 	.word	0x00000000
        /*05d4*/ 	.short	0x010a
        /*05d6*/ 	.byte	0x3f
	.zero		1


	//   ....[84]....
        /*05d8*/ 	.word	0x00006d70
        /*05dc*/ 	.word	0x00000006
        /*05e0*/ 	.word	0x00000000
        /*05e4*/ 	.short	0x010a
        /*05e6*/ 	.byte	0x3f
	.zero		1


	//   ....[85]....
        /*05e8*/ 	.word	0x00006e00
        /*05ec*/ 	.word	0x00000009
        /*05f0*/ 	.word	0x00000000
        /*05f4*/ 	.short	0x010a
        /*05f6*/ 	.byte	0x3f
	.zero		1


	//   ....[86]....
        /*05f8*/ 	.word	0x00006e90
        /*05fc*/ 	.word	0x00000006
        /*0600*/ 	.word	0x00000000
        /*0604*/ 	.short	0x010a
        /*0606*/ 	.byte	0x3f
	.zero		1


	//   ....[87]....
        /*0608*/ 	.word	0x00006f20
        /*060c*/ 	.word	0x00000009
        /*0610*/ 	.word	0x00000000
        /*0614*/ 	.short	0x010a
        /*0616*/ 	.byte	0x3f
	.zero		1


	//   ....[88]....
        /*0618*/ 	.word	0x00006fb0
        /*061c*/ 	.word	0x00000006
        /*0620*/ 	.word	0x00000000
        /*0624*/ 	.short	0x010a
        /*0626*/ 	.byte	0x3f
	.zero		1


	//   ....[89]....
        /*0628*/ 	.word	0x00007040
        /*062c*/ 	.word	0x00000009
        /*0630*/ 	.word	0x00000000
        /*0634*/ 	.short	0x010a
        /*0636*/ 	.byte	0x3f
	.zero		1


	//   ....[90]....
        /*0638*/ 	.word	0x000070d0
        /*063c*/ 	.word	0x00000006
        /*0640*/ 	.word	0x00000000
        /*0644*/ 	.short	0x010a
        /*0646*/ 	.byte	0x3f
	.zero		1


	//   ....[91]....
        /*0648*/ 	.word	0x00007160
        /*064c*/ 	.word	0x00000009
        /*0650*/ 	.word	0x00000000
        /*0654*/ 	.short	0x010a
        /*0656*/ 	.byte	0x3f
	.zero		1


	//   ....[92]....
        /*0658*/ 	.word	0x000071f0
        /*065c*/ 	.word	0x00000006
        /*0660*/ 	.word	0x00000000
        /*0664*/ 	.short	0x010a
        /*0666*/ 	.byte	0x3f
	.zero		1


	//   ....[93]....
        /*0668*/ 	.word	0x00007280
        /*066c*/ 	.word	0x00000009
        /*0670*/ 	.word	0x00000000
        /*0674*/ 	.short	0x010a
        /*0676*/ 	.byte	0x3f
	.zero		1


	//   ....[94]....
        /*0678*/ 	.word	0x00007310
        /*067c*/ 	.word	0x00000006
        /*0680*/ 	.word	0x00000000
        /*0684*/ 	.short	0x010a
        /*0686*/ 	.byte	0x3f
	.zero		1


	//   ....[95]....
        /*0688*/ 	.word	0x000073a0
        /*068c*/ 	.word	0x00000009
        /*0690*/ 	.word	0x00000000
        /*0694*/ 	.short	0x010a
        /*0696*/ 	.byte	0x3f
	.zero		1


	//   ....[96]....
        /*0698*/ 	.word	0x00007430
        /*069c*/ 	.word	0x00000006
        /*06a0*/ 	.word	0x00000000
        /*06a4*/ 	.short	0x010a
        /*06a6*/ 	.byte	0x3f
	.zero		1


	//   ....[97]....
        /*06a8*/ 	.word	0x000074c0
        /*06ac*/ 	.word	0x00000009
        /*06b0*/ 	.word	0x00000000
        /*06b4*/ 	.short	0x010a
        /*06b6*/ 	.byte	0x3f
	.zero		1


	//   ....[98]....
        /*06b8*/ 	.word	0x00007550
        /*06bc*/ 	.word	0x00000006
        /*06c0*/ 	.word	0x00000000
        /*06c4*/ 	.short	0x010a
        /*06c6*/ 	.byte	0x3f
	.zero		1


	//   ....[99]....
        /*06c8*/ 	.word	0x000075e0
        /*06cc*/ 	.word	0x00000009
        /*06d0*/ 	.word	0x00000000
        /*06d4*/ 	.short	0x010a
        /*06d6*/ 	.byte	0x3f
	.zero		1


	//   ....[100]....
        /*06d8*/ 	.word	0x00007670
        /*06dc*/ 	.word	0x00000006
        /*06e0*/ 	.word	0x00000000
        /*06e4*/ 	.short	0x010a
        /*06e6*/ 	.byte	0x3f
	.zero		1


	//   ....[101]....
        /*06e8*/ 	.word	0x00007700
        /*06ec*/ 	.word	0x00000003
        /*06f0*/ 	.word	0x00000000
        /*06f4*/ 	.short	0x010a
        /*06f6*/ 	.byte	0x3f
	.zero		1


	//   ....[102]....
        /*06f8*/ 	.word	0x00007770
        /*06fc*/ 	.word	0x0000000f
        /*0700*/ 	.word	0xfffffff8
        /*0704*/ 	.short	0x010a
        /*0706*/ 	.byte	0x3f
	.zero		1


	//   ....[103]....
        /*0708*/ 	.word	0x000077d0
        /*070c*/ 	.word	0x0000000f
        /*0710*/ 	.word	0x00000000
        /*0714*/ 	.short	0x010a
        /*0716*/ 	.byte	0x3f
	.zero		1


	//   ....[104]....
        /*0718*/ 	.word	0x00007830
        /*071c*/ 	.word	0x00000013
        /*0720*/ 	.word	0x00000000
        /*0724*/ 	.short	0x010a
        /*0726*/ 	.byte	0x3f
	.zero		1


	//   ....[105]....
        /*0728*/ 	.word	0x00007890
        /*072c*/ 	.word	0x0000000f
        /*0730*/ 	.word	0x00000008
        /*0734*/ 	.short	0x010a
        /*0736*/ 	.byte	0x3f
	.zero		1


	//   ....[106]....
        /*0738*/ 	.word	0x00007960
        /*073c*/ 	.word	0x00000013
        /*0740*/ 	.word	0x000000e0
        /*0744*/ 	.short	0x010a
        /*0746*/ 	.byte	0x3f
	.zero		1


	//   ....[107]....
        /*0748*/ 	.word	0x00007a40
        /*074c*/ 	.word	0x00000005
        /*0750*/ 	.word	0x00000000
        /*0754*/ 	.short	0x010a
        /*0756*/ 	.byte	0x3f
	.zero		1


	//   ....[108]....
        /*0758*/ 	.word	0x00007a90
        /*075c*/ 	.word	0x00000007
        /*0760*/ 	.word	0x00000000
        /*0764*/ 	.short	0x010a
        /*0766*/ 	.byte	0x3f
	.zero		1


	//   ....[109]....
        /*0768*/ 	.word	0x00007ae0
        /*076c*/ 	.word	0x00000006
        /*0770*/ 	.word	0x00000000
        /*0774*/ 	.short	0x010a
        /*0776*/ 	.byte	0x3f
	.zero		1


	//   ....[110]....
        /*0778*/ 	.word	0x00007b30
        /*077c*/ 	.word	0x00000009
        /*0780*/ 	.word	0x00000000
        /*0784*/ 	.short	0x010a
        /*0786*/ 	.byte	0x3f
	.zero		1


	//   ....[111]....
        /*0788*/ 	.word	0x00007b80
        /*078c*/ 	.word	0x00000006
        /*0790*/ 	.word	0x00000000
        /*0794*/ 	.short	0x010a
        /*0796*/ 	.byte	0x3f
	.zero		1


	//   ....[112]....
        /*0798*/ 	.word	0x00007bd0
        /*079c*/ 	.word	0x00000009
        /*07a0*/ 	.word	0x00000000
        /*07a4*/ 	.short	0x010a
        /*07a6*/ 	.byte	0x3f
	.zero		1


	//   ....[113]....
        /*07a8*/ 	.word	0x00007c20
        /*07ac*/ 	.word	0x00000006
        /*07b0*/ 	.word	0x00000000
        /*07b4*/ 	.short	0x010a
        /*07b6*/ 	.byte	0x3f
	.zero		1


	//   ....[114]....
        /*07b8*/ 	.word	0x00007c70
        /*07bc*/ 	.word	0x00000009
        /*07c0*/ 	.word	0x00000000
        /*07c4*/ 	.short	0x010a
        /*07c6*/ 	.byte	0x3f
	.zero		1


	//   ....[115]....
        /*07c8*/ 	.word	0x00007cc0
        /*07cc*/ 	.word	0x00000006
        /*07d0*/ 	.word	0x00000000
        /*07d4*/ 	.short	0x010a
        /*07d6*/ 	.byte	0x3f
	.zero		1


	//   ....[116]....
        /*07d8*/ 	.word	0x00007d10
        /*07dc*/ 	.word	0x00000009
        /*07e0*/ 	.word	0x00000000
        /*07e4*/ 	.short	0x010a
        /*07e6*/ 	.byte	0x3f
	.zero		1


	//   ....[117]....
        /*07e8*/ 	.word	0x00007d60
        /*07ec*/ 	.word	0x00000006
        /*07f0*/ 	.word	0x00000000
        /*07f4*/ 	.short	0x010a
        /*07f6*/ 	.byte	0x3f
	.zero		1


	//   ....[118]....
        /*07f8*/ 	.word	0x00007db0
        /*07fc*/ 	.word	0x00000009
        /*0800*/ 	.word	0x00000000
        /*0804*/ 	.short	0x010a
        /*0806*/ 	.byte	0x3f
	.zero		1


	//   ....[119]....
        /*0808*/ 	.word	0x00007e00
        /*080c*/ 	.word	0x00000006
        /*0810*/ 	.word	0x00000000
        /*0814*/ 	.short	0x010a
        /*0816*/ 	.byte	0x3f
	.zero		1


	//   ....[120]....
        /*0818*/ 	.word	0x00007e50
        /*081c*/ 	.word	0x00000009
        /*0820*/ 	.word	0x00000000
        /*0824*/ 	.short	0x010a
        /*0826*/ 	.byte	0x3f
	.zero		1


	//   ....[121]....
        /*0828*/ 	.word	0x00007ea0
        /*082c*/ 	.word	0x00000006
        /*0830*/ 	.word	0x00000000
        /*0834*/ 	.short	0x010a
        /*0836*/ 	.byte	0x3f
	.zero		1


	//   ....[122]....
        /*0838*/ 	.word	0x00007ef0
        /*083c*/ 	.word	0x00000009
        /*0840*/ 	.word	0x00000000
        /*0844*/ 	.short	0x010a
        /*0846*/ 	.byte	0x3f
	.zero		1


	//   ....[123]....
        /*0848*/ 	.word	0x00007f40
        /*084c*/ 	.word	0x00000006
        /*0850*/ 	.word	0x00000000
        /*0854*/ 	.short	0x010a
        /*0856*/ 	.byte	0x3f
	.zero		1


	//   ....[124]....
        /*0858*/ 	.word	0x00007f90
        /*085c*/ 	.word	0x00000009
        /*0860*/ 	.word	0x00000000
        /*0864*/ 	.short	0x010a
        /*0866*/ 	.byte	0x3f
	.zero		1


	//   ....[125]....
        /*0868*/ 	.word	0x00007fe0
        /*086c*/ 	.word	0x00000006
        /*0870*/ 	.word	0x00000000
        /*0874*/ 	.short	0x010a
        /*0876*/ 	.byte	0x3f
	.zero		1


	//   ....[126]....
        /*0878*/ 	.word	0x00008030
        /*087c*/ 	.word	0x00000009
        /*0880*/ 	.word	0x00000000
        /*0884*/ 	.short	0x010a
        /*0886*/ 	.byte	0x3f
	.zero		1


	//   ....[127]....
        /*0888*/ 	.word	0x00008080
        /*088c*/ 	.word	0x00000006
        /*0890*/ 	.word	0x00000000
        /*0894*/ 	.short	0x010a
        /*0896*/ 	.byte	0x3f
	.zero		1


	//   ....[128]....
        /*0898*/ 	.word	0x000080d0
        /*089c*/ 	.word	0x00000009
        /*08a0*/ 	.word	0x00000000
        /*08a4*/ 	.short	0x010a
        /*08a6*/ 	.byte	0x3f
	.zero		1


	//   ....[129]....
        /*08a8*/ 	.word	0x00008120
        /*08ac*/ 	.word	0x00000006
        /*08b0*/ 	.word	0x00000000
        /*08b4*/ 	.short	0x010a
        /*08b6*/ 	.byte	0x3f
	.zero		1


	//   ....[130]....
        /*08b8*/ 	.word	0x00008170
        /*08bc*/ 	.word	0x00000009
        /*08c0*/ 	.word	0x00000000
        /*08c4*/ 	.short	0x010a
        /*08c6*/ 	.byte	0x3f
	.zero		1


	//   ....[131]....
        /*08c8*/ 	.word	0x000081c0
        /*08cc*/ 	.word	0x00000006
        /*08d0*/ 	.word	0x00000000
        /*08d4*/ 	.short	0x010a
        /*08d6*/ 	.byte	0x3f
	.zero		1


	//   ....[132]....
        /*08d8*/ 	.word	0x00008210
        /*08dc*/ 	.word	0x00000009
        /*08e0*/ 	.word	0x00000000
        /*08e4*/ 	.short	0x010a
        /*08e6*/ 	.byte	0x3f
	.zero		1


	//   ....[133]....
        /*08e8*/ 	.word	0x00008260
        /*08ec*/ 	.word	0x00000006
        /*08f0*/ 	.word	0x00000000
        /*08f4*/ 	.short	0x010a
        /*08f6*/ 	.byte	0x3f
	.zero		1


	//----- nvinfo : EIATTR_NUM_MBARRIERS
	.align		4
.L_28:
        /*08f8*/ 	.byte	0x03, 0x38
        /*08fa*/ 	.short	0x003e


	//----- nvinfo : EIATTR_EXIT_INSTR_OFFSETS
	.align		4
        /*08fc*/ 	.byte	0x04, 0x1c
        /*08fe*/ 	.short	(.L_30 - .L_29)


	//   ....[0]....
.L_29:
        /*0900*/ 	.word	0x00001650


	//   ....[1]....
        /*0904*/ 	.word	0x000016b0


	//   ....[2]....
        /*0908*/ 	.word	0x000059f0


	//   ....[3]....
        /*090c*/ 	.word	0x00005a20


	//   ....[4]....
        /*0910*/ 	.word	0x00007750


	//----- nvinfo : EIATTR_MAX_THREADS
	.align		4
.L_30:
        /*0914*/ 	.byte	0x04, 0x05
        /*0916*/ 	.short	(.L_32 - .L_31)
.L_31:
        /*0918*/ 	.word	0x00000180
        /*091c*/ 	.word	0x00000001
        /*0920*/ 	.word	0x00000001


	//----- nvinfo : EIATTR_CRS_STACK_SIZE
	.align		4
.L_32:
        /*0924*/ 	.byte	0x04, 0x1e
        /*0926*/ 	.short	(.L_34 - .L_33)
.L_33:
        /*0928*/ 	.word	0x00000000


	//----- nvinfo : EIATTR_CBANK_PARAM_SIZE
	.align		4
.L_34:
        /*092c*/ 	.byte	0x03, 0x19
        /*092e*/ 	.short	0x0470


	//----- nvinfo : EIATTR_PARAM_CBANK
	.align		4
        /*0930*/ 	.byte	0x04, 0x0a
        /*0932*/ 	.short	(.L_36 - .L_35)
	.align		4
.L_35:
        /*0934*/ 	.word	index@(.nv.constant0._ZN7cutlass13device_kernelINS_4gemm6kernel13GemmUniversalIN4cute5tupleIJiiiiEEENS1_10collective13CollectiveMmaINS1_37MainloopSm90TmaGmmaWarpSpecializedFP8ILi28ENS5_IJNS4_1CILi1EEENSA_ILi2EEESB_EEENS1_32KernelTmaWarpSpecializedPingpongEEENS5_IJNSA_ILi64EEESG_SG_EEENS_12float_e4m3_tENS5_IJlSB_lEEESI_SJ_NS4_8TiledMMAINS4_8MMA_AtomIJNS4_4SM904GMMA30MMA_64x64x32_F32E4M3E4M3_SS_TNILNSN_7ScaleInE1ELSP_1EEEEEENS4_6LayoutINS5_IJSB_SB_SB_EEENS5_IJNSA_ILi0EEESU_SU_EEEEENS5_IJNS4_10UnderscoreESX_SX_EEEEENS4_23SM90_TMA_LOAD_MULTICASTENS4_14ComposedLayoutINS4_7SwizzleILi2ELi4ELi3EEENS4_18smem_ptr_flag_bitsILi8EEENSS_INS5_IJNSA_ILi8EEESG_EEENS5_IJSG_SB_EEEEEEEvNS4_8identityENS4_13SM90_TMA_LOADES1A_vS1B_EENS_8epilogue10collective6detail29Sm90TmaWarpSpecializedAdapterINS1F_15DefaultEpilogueISI_SJ_SJ_NS1E_6thread17LinearCombinationISI_Li1EffLNS1J_9ScaleType4KindE0ELNS_15FloatRoundStyleE2ESI_EENS1_15EpilogueDefaultEEEEEvvEEEEvNT_6ParamsE)
        /*0938*/ 	.short	0x0210
        /*093a*/ 	.short	0x0470


	//----- nvinfo : EIATTR_SW_WAR
	.align		4
.L_36:
        /*093c*/ 	.byte	0x04, 0x36
        /*093e*/ 	.short	(.L_38 - .L_37)
.L_37:
        /*0940*/ 	.word	0x00000008
.L_38:


//--------------------- .nv.callgraph             --------------------------
	.section	.nv.callgraph,"",@"SHT_CUDA_CALLGRAPH"
	.align	4
	.sectionentsize	8
	.align		4
        /*0000*/ 	.word	0x00000000
	.align		4
        /*0004*/ 	.word	0xffffffff
	.align		4
        /*0008*/ 	.word	0x00000000
	.align		4
        /*000c*/ 	.word	0xfffffffe
	.align		4
        /*0010*/ 	.word	0x00000000
	.align		4
        /*0014*/ 	.word	0xfffffffd
	.align		4
        /*0018*/ 	.word	0x00000000
	.align		4
        /*001c*/ 	.word	0xfffffffc


//--------------------- .nv.constant4             --------------------------
	.section	.nv.constant4,"a",@progbits
	.align	8
	.align		8
.nv.constant4:
        /*0000*/ 	.dword	_ZN40_INTERNAL_dd95bf21_4_k_cu_6bc3f805_207014cuda3std3__45__cpo5beginE
	.align		8
        /*0008*/ 	.dword	_ZN40_INTERNAL_dd95bf21_4_k_cu_6bc3f805_207014cuda3std3__45__cpo3endE
	.align		8
        /*0010*/ 	.dword	_ZN40_INTERNAL_dd95bf21_4_k_cu_6bc3f805_207014cuda3std3__45__cpo6cbeginE
	.align		8
        /*0018*/ 	.dword	_ZN40_INTERNAL_dd95bf21_4_k_cu_6bc3f805_207014cuda3std3__45__cpo4cendE
	.align		8
        /*0020*/ 	.dword	_ZN40_INTERNAL_dd95bf21_4_k_cu_6bc3f805_207014cuda3std3__442_GLOBAL__N__dd95bf21_4_k_cu_6bc3f805_207016ignoreE
	.align		8
        /*0028*/ 	.dword	_ZN40_INTERNAL_dd95bf21_4_k_cu_6bc3f805_207014cuda3std3__419piecewise_constructE
	.align		8
        /*0030*/ 	.dword	_ZN40_INTERNAL_dd95bf21_4_k_cu_6bc3f805_207014cuda3std3__48in_placeE
	.align		8
        /*0038*/ 	.dword	_ZN40_INTERNAL_dd95bf21_4_k_cu_6bc3f805_207014cuda3std6ranges3__45__cpo4swapE
	.align		8
        /*0040*/ 	.dword	_ZN40_INTERNAL_dd95bf21_4_k_cu_6bc3f805_207014cuda3std6ranges3__45__cpo9iter_moveE
	.align		8
        /*0048*/ 	.dword	_ZN40_INTERNAL_dd95bf21_4_k_cu_6bc3f805_207014cute7productE
	.align		8
        /*0050*/ 	.dword	_ZN40_INTERNAL_dd95bf21_4_k_cu_6bc3f805_207014cute1_E


//--------------------- .text._ZN7cutlass13device_kernelINS_4gemm6kernel13GemmUniversalIN4cute5tupleIJiiiiEEENS1_10collective13CollectiveMmaINS1_37MainloopSm90TmaGmmaWarpSpecializedFP8ILi28ENS5_IJNS4_1CILi1EEENSA_ILi2EEESB_EEENS1_32KernelTmaWarpSpecializedPingpongEEENS5_IJNSA_ILi64EEESG_SG_EEENS_12float_e4m3_tENS5_IJlSB_lEEESI_SJ_NS4_8TiledMMAINS4_8MMA_AtomIJNS4_4SM904GMMA30MMA_64x64x32_F32E4M3E4M3_SS_TNILNSN_7ScaleInE1ELSP_1EEEEEENS4_6LayoutINS5_IJSB_SB_SB_EEENS5_IJNSA_ILi0EEESU_SU_EEEEENS5_IJNS4_10UnderscoreESX_SX_EEEEENS4_23SM90_TMA_LOAD_MULTICASTENS4_14ComposedLayoutINS4_7SwizzleILi2ELi4ELi3EEENS4_18smem_ptr_flag_bitsILi8EEENSS_INS5_IJNSA_ILi8EEESG_EEENS5_IJSG_SB_EEEEEEEvNS4_8identityENS4_13SM90_TMA_LOADES1A_vS1B_EENS_8epilogue10collective6detail29Sm90TmaWarpSpecializedAdapterINS1F_15DefaultEpilogueISI_SJ_SJ_NS1E_6thread17LinearCombinationISI_Li1EffLNS1J_9ScaleType4KindE0ELNS_15FloatRoundStyleE2ESI_EENS1_15EpilogueDefaultEEEEEvvEEEEvNT_6ParamsE --------------------------
	.section	.text._ZN7cutlass13device_kernelINS_4gemm6kernel13GemmUniversalIN4cute5tupleIJiiiiEEENS1_10collective13CollectiveMmaINS1_37MainloopSm90TmaGmmaWarpSpecializedFP8ILi28ENS5_IJNS4_1CILi1EEENSA_ILi2EEESB_EEENS1_32KernelTmaWarpSpecializedPingpongEEENS5_IJNSA_ILi64EEESG_SG_EEENS_12float_e4m3_tENS5_IJlSB_lEEESI_SJ_NS4_8TiledMMAINS4_8MMA_AtomIJNS4_4SM904GMMA30MMA_64x64x32_F32E4M3E4M3_SS_TNILNSN_7ScaleInE1ELSP_1EEEEEENS4_6LayoutINS5_IJSB_SB_SB_EEENS5_IJNSA_ILi0EEESU_SU_EEEEENS5_IJNS4_10UnderscoreESX_SX_EEEEENS4_23SM90_TMA_LOAD_MULTICASTENS4_14ComposedLayoutINS4_7SwizzleILi2ELi4ELi3EEENS4_18smem_ptr_flag_bitsILi8EEENSS_INS5_IJNSA_ILi8EEESG_EEENS5_IJSG_SB_EEEEEEEvNS4_8identityENS4_13SM90_TMA_LOADES1A_vS1B_EENS_8epilogue10collective6detail29Sm90TmaWarpSpecializedAdapterINS1F_15DefaultEpilogueISI_SJ_SJ_NS1E_6thread17LinearCombinationISI_Li1EffLNS1J_9ScaleType4KindE0ELNS_15FloatRoundStyleE2ESI_EENS1_15EpilogueDefaultEEEEEvvEEEEvNT_6ParamsE,"ax",@progbits
	.align	128
.text._ZN7cutlass13device_kernelINS_4gemm6kernel13GemmUniversalIN4cute5tupleIJiiiiEEENS1_10collective13CollectiveMmaINS1_37MainloopSm90TmaGmmaWarpSpecializedFP8ILi28ENS5_IJNS4_1CILi1EEENSA_ILi2EEESB_EEENS1_32KernelTmaWarpSpecializedPingpongEEENS5_IJNSA_ILi64EEESG_SG_EEENS_12float_e4m3_tENS5_IJlSB_lEEESI_SJ_NS4_8TiledMMAINS4_8MMA_AtomIJNS4_4SM904GMMA30MMA_64x64x32_F32E4M3E4M3_SS_TNILNSN_7ScaleInE1ELSP_1EEEEEENS4_6LayoutINS5_IJSB_SB_SB_EEENS5_IJNSA_ILi0EEESU_SU_EEEEENS5_IJNS4_10UnderscoreESX_SX_EEEEENS4_23SM90_TMA_LOAD_MULTICASTENS4_14ComposedLayoutINS4_7SwizzleILi2ELi4ELi3EEENS4_18smem_ptr_flag_bitsILi8EEENSS_INS5_IJNSA_ILi8EEESG_EEENS5_IJSG_SB_EEEEEEEvNS4_8identityENS4_13SM90_TMA_LOADES1A_vS1B_EENS_8epilogue10collective6detail29Sm90TmaWarpSpecializedAdapterINS1F_15DefaultEpilogueISI_SJ_SJ_NS1E_6thread17LinearCombinationISI_Li1EffLNS1J_9ScaleType4KindE0ELNS_15FloatRoundStyleE2ESI_EENS1_15EpilogueDefaultEEEEEvvEEEEvNT_6ParamsE:
        .type           _ZN7cutlass13device_kernelINS_4gemm6kernel13GemmUniversalIN4cute5tupleIJiiiiEEENS1_10collective13CollectiveMmaINS1_37MainloopSm90TmaGmmaWarpSpecializedFP8ILi28ENS5_IJNS4_1CILi1EEENSA_ILi2EEESB_EEENS1_32KernelTmaWarpSpecializedPingpongEEENS5_IJNSA_ILi64EEESG_SG_EEENS_12float_e4m3_tENS5_IJlSB_lEEESI_SJ_NS4_8TiledMMAINS4_8MMA_AtomIJNS4_4SM904GMMA30MMA_64x64x32_F32E4M3E4M3_SS_TNILNSN_7ScaleInE1ELSP_1EEEEEENS4_6LayoutINS5_IJSB_SB_SB_EEENS5_IJNSA_ILi0EEESU_SU_EEEEENS5_IJNS4_10UnderscoreESX_SX_EEEEENS4_23SM90_TMA_LOAD_MULTICASTENS4_14ComposedLayoutINS4_7SwizzleILi2ELi4ELi3EEENS4_18smem_ptr_flag_bitsILi8EEENSS_INS5_IJNSA_ILi8EEESG_EEENS5_IJSG_SB_EEEEEEEvNS4_8identityENS4_13SM90_TMA_LOADES1A_vS1B_EENS_8epilogue10collective6detail29Sm90TmaWarpSpecializedAdapterINS1F_15DefaultEpilogueISI_SJ_SJ_NS1E_6thread17LinearCombinationISI_Li1EffLNS1J_9ScaleType4KindE0ELNS_15FloatRoundStyleE2ESI_EENS1_15EpilogueDefaultEEEEEvvEEEEvNT_6ParamsE,@function
        .size           _ZN7cutlass13device_kernelINS_4gemm6kernel13GemmUniversalIN4cute5tupleIJiiiiEEENS1_10collective13CollectiveMmaINS1_37MainloopSm90TmaGmmaWarpSpecializedFP8ILi28ENS5_IJNS4_1CILi1EEENSA_ILi2EEESB_EEENS1_32KernelTmaWarpSpecializedPingpongEEENS5_IJNSA_ILi64EEESG_SG_EEENS_12float_e4m3_tENS5_IJlSB_lEEESI_SJ_NS4_8TiledMMAINS4_8MMA_AtomIJNS4_4SM904GMMA30MMA_64x64x32_F32E4M3E4M3_SS_TNILNSN_7ScaleInE1ELSP_1EEEEEENS4_6LayoutINS5_IJSB_SB_SB_EEENS5_IJNSA_ILi0EEESU_SU_EEEEENS5_IJNS4_10UnderscoreESX_SX_EEEEENS4_23SM90_TMA_LOAD_MULTICASTENS4_14ComposedLayoutINS4_7SwizzleILi2ELi4ELi3EEENS4_18smem_ptr_flag_bitsILi8EEENSS_INS5_IJNSA_ILi8EEESG_EEENS5_IJSG_SB_EEEEEEEvNS4_8identityENS4_13SM90_TMA_LOADES1A_vS1B_EENS_8epilogue10collective6detail29Sm90TmaWarpSpecializedAdapterINS1F_15DefaultEpilogueISI_SJ_SJ_NS1E_6thread17LinearCombinationISI_Li1EffLNS1J_9ScaleType4KindE0ELNS_15FloatRoundStyleE2ESI_EENS1_15EpilogueDefaultEEEEEvvEEEEvNT_6ParamsE,(.L_x_193 - _ZN7cutlass13device_kernelINS_4gemm6kernel13GemmUniversalIN4cute5tupleIJiiiiEEENS1_10collective13CollectiveMmaINS1_37MainloopSm90TmaGmmaWarpSpecializedFP8ILi28ENS5_IJNS4_1CILi1EEENSA_ILi2EEESB_EEENS1_32KernelTmaWarpSpecializedPingpongEEENS5_IJNSA_ILi64EEESG_SG_EEENS_12float_e4m3_tENS5_IJlSB_lEEESI_SJ_NS4_8TiledMMAINS4_8MMA_AtomIJNS4_4SM904GMMA30MMA_64x64x32_F32E4M3E4M3_SS_TNILNSN_7ScaleInE1ELSP_1EEEEEENS4_6LayoutINS5_IJSB_SB_SB_EEENS5_IJNSA_ILi0EEESU_SU_EEEEENS5_IJNS4_10UnderscoreESX_SX_EEEEENS4_23SM90_TMA_LOAD_MULTICASTENS4_14ComposedLayoutINS4_7SwizzleILi2ELi4ELi3EEENS4_18smem_ptr_flag_bitsILi8EEENSS_INS5_IJNSA_ILi8EEESG_EEENS5_IJSG_SB_EEEEEEEvNS4_8identityENS4_13SM90_TMA_LOADES1A_vS1B_EENS_8epilogue10collective6detail29Sm90TmaWarpSpecializedAdapterINS1F_15DefaultEpilogueISI_SJ_SJ_NS1E_6thread17LinearCombinationISI_Li1EffLNS1J_9ScaleType4KindE0ELNS_15FloatRoundStyleE2ESI_EENS1_15EpilogueDefaultEEEEEvvEEEEvNT_6ParamsE)
        .other          _ZN7cutlass13device_kernelINS_4gemm6kernel13GemmUniversalIN4cute5tupleIJiiiiEEENS1_10collective13CollectiveMmaINS1_37MainloopSm90TmaGmmaWarpSpecializedFP8ILi28ENS5_IJNS4_1CILi1EEENSA_ILi2EEESB_EEENS1_32KernelTmaWarpSpecializedPingpongEEENS5_IJNSA_ILi64EEESG_SG_EEENS_12float_e4m3_tENS5_IJlSB_lEEESI_SJ_NS4_8TiledMMAINS4_8MMA_AtomIJNS4_4SM904GMMA30MMA_64x64x32_F32E4M3E4M3_SS_TNILNSN_7ScaleInE1ELSP_1EEEEEENS4_6LayoutINS5_IJSB_SB_SB_EEENS5_IJNSA_ILi0EEESU_SU_EEEEENS5_IJNS4_10UnderscoreESX_SX_EEEEENS4_23SM90_TMA_LOAD_MULTICASTENS4_14ComposedLayoutINS4_7SwizzleILi2ELi4ELi3EEENS4_18smem_ptr_flag_bitsILi8EEENSS_INS5_IJNSA_ILi8EEESG_EEENS5_IJSG_SB_EEEEEEEvNS4_8identityENS4_13SM90_TMA_LOADES1A_vS1B_EENS_8epilogue10collective6detail29Sm90TmaWarpSpecializedAdapterINS1F_15DefaultEpilogueISI_SJ_SJ_NS1E_6thread17LinearCombinationISI_Li1EffLNS1J_9ScaleType4KindE0ELNS_15FloatRoundStyleE2ESI_EENS1_15EpilogueDefaultEEEEEvvEEEEvNT_6ParamsE,@"STO_CUDA_ENTRY STV_DEFAULT"
_ZN7cutlass13device_kernelINS_4gemm6kernel13GemmUniversalIN4cute5tupleIJiiiiEEENS1_10collective13CollectiveMmaINS1_37MainloopSm90TmaGmmaWarpSpecializedFP8ILi28ENS5_IJNS4_1CILi1EEENSA_ILi2EEESB_EEENS1_32KernelTmaWarpSpecializedPingpongEEENS5_IJNSA_ILi64EEESG_SG_EEENS_12float_e4m3_tENS5_IJlSB_lEEESI_SJ_NS4_8TiledMMAINS4_8MMA_AtomIJNS4_4SM904GMMA30MMA_64x64x32_F32E4M3E4M3_SS_TNILNSN_7ScaleInE1ELSP_1EEEEEENS4_6LayoutINS5_IJSB_SB_SB_EEENS5_IJNSA_ILi0EEESU_SU_EEEEENS5_IJNS4_10UnderscoreESX_SX_EEEEENS4_23SM90_TMA_LOAD_MULTICASTENS4_14ComposedLayoutINS4_7SwizzleILi2ELi4ELi3EEENS4_18smem_ptr_flag_bitsILi8EEENSS_INS5_IJNSA_ILi8EEESG_EEENS5_IJSG_SB_EEEEEEEvNS4_8identityENS4_13SM90_TMA_LOADES1A_vS1B_EENS_8epilogue10collective6detail29Sm90TmaWarpSpecializedAdapterINS1F_15DefaultEpilogueISI_SJ_SJ_NS1E_6thread17LinearCombinationISI_Li1EffLNS1J_9ScaleType4KindE0ELNS_15FloatRoundStyleE2ESI_EENS1_15EpilogueDefaultEEEEEvvEEEEvNT_6ParamsE:
[----:B------:R-:W-:Y:S01]  /*0000*/  LDC R1, c[0x0][0x28] ;  /* 0x00000a00ff017b82 */ /* 0x000fe20000000800 */
[----:B------:R-:W0:Y:S01]  /*0010*/  S2R R11, SR_TID.X ;  /* 0x00000000000b7919 */ /* 0x000e220000002100 */
[----:B------:R-:W-:Y:S01]  /*0020*/  ELECT P0, URZ, PT ;  /* 0x00000000003f782f */ /* 0x000fe20003800000 */
[----:B------:R-:W-:Y:S01]  /*0030*/  BSSY B0, `(.L_x_0) ;  /* 0x000000f000007945 */ /* 0x000fe20003800000 */
[--C-:B0-----:R-:W-:Y:S02]  /*0040*/  SHF.R.U32.HI R0, RZ, 0x5, R11.reuse ;  /* 0x00000005ff007819 */ /* 0x101fe4000001160b */
[----:B------:R-:W-:-:S03]  /*0050*/  SHF.R.U32.HI R5, RZ, 0x7, R11 ;  /* 0x00000007ff057819 */ /* 0x000fc6000001160b */
[----:B------:R-:W0:Y:S04]  /*0060*/  SHFL.IDX PT, R2, R0, RZ, 0x1f ;  /* 0x00001fff00027589 */ /* 0x000e2800000e0000 */
[----:B------:R1:W2:Y:S01]  /*0070*/  SHFL.IDX PT, R6, R5, RZ, 0x1f ;  /* 0x00001fff05067589 */ /* 0x0002a200000e0000 */
[----:B0-----:R-:W-:-:S13]  /*0080*/  ISETP.NE.OR P0, PT, R2, RZ, !P0 ;  /* 0x000000ff0200720c */ /* 0x001fda0004705670 */
[----:B-12---:R-:W-:Y:S05]  /*0090*/  @P0 BRA `(.L_x_1) ;  /* 0x0000000000200947 */ /* 0x006fea0003800000 */
[----:B------:R-:W-:Y:S02]  /*00a0*/  ULDC.64 UR4, c[0x0][0x198] ;  /* 0x0000660000047ab9 */ /* 0x000fe40000000a00 */
[----:B------:R-:W-:Y:S02]  /*00b0*/  UIADD3 UR6, UP0, UR4, 0xf0, URZ ;  /* 0x000000f004067890 */ /* 0x000fe4000ff1e03f */
[----:B------:R-:W-:Y:S02]  /*00c0*/  UIADD3 UR4, UP1, UR4, 0x1f0, URZ ;  /* 0x000001f004047890 */ /* 0x000fe4000ff3e03f */
[----:B------:R-:W-:Y:S02]  /*00d0*/  UIADD3.X UR7, URZ, UR5, URZ, UP0, !UPT ;  /* 0x000000053f077290 */ /* 0x000fe400087fe43f */
[----:B------:R-:W-:-:S07]  /*00e0*/  UIADD3.X UR5, URZ, UR5, URZ, UP1, !UPT ;  /* 0x000000053f057290 */ /* 0x000fce0008ffe43f */
[----:B------:R0:W-:Y:S02]  /*00f0*/  UTMACCTL.PF [UR6] ;  /* 0x00000000060079b9 */ /* 0x0001e40008040000 */
[----:B------:R0:W-:Y:S02]  /*0100*/  UTMACCTL.PF [UR4] ;  /* 0x00000000040079b9 */ /* 0x0001e40008040000 */
[----:B0-----:R-:W-:Y:S01]  /*0110*/  NOP ;  /* 0x0000000000007918 */ /* 0x001fe20000000000 */
.L_x_1:
[----:B------:R-:W-:Y:S05]  /*0120*/  BSYNC B0 ;  /* 0x0000000000007941 */ /* 0x000fea0003800000 */
.L_x_0:
[----:B------:R-:W0:Y:S01]  /*0130*/  SHFL.IDX PT, R7, R0, RZ, 0x1f ;  /* 0x00001fff00077589 */ /* 0x000e2200000e0000 */
[----:B------:R-:W-:Y:S02]  /*0140*/  SHF.R.S32.HI R4, RZ, 0x1f, R11 ;  /* 0x0000001fff047819 */ /* 0x000fe4000001140b */
[----:B0-----:R-:W-:-:S13]  /*0150*/  ISETP.NE.AND P0, PT, R7, RZ, PT ;  /* 0x000000ff0700720c */ /* 0x001fda0003f05270 */
[----:B------:R-:W-:Y:S05]  /*0160*/  @P0 BRA `(.L_x_2) ;  /* 0x0000000400240947 */ /* 0x000fea0003800000 */
[----:B------:R-:W-:Y:S01]  /*0170*/  ELECT P0, URZ, PT ;  /* 0x00000000003f782f */ /* 0x000fe20003800000 */
[----:B------:R-:W-:-:S12]  /*0180*/  BSSY B0, `(.L_x_2) ;  /* 0x0000047000007945 */ /* 0x000fd80003800000 */
[----:B------:R-:W-:Y:S05]  /*0190*/  @!P0 BRA `(.L_x_3) ;  /* 0x0000000400148947 */ /* 0x000fea0003800000 */
[----:B------:R-:W0:Y:S01]  /*01a0*/  S2UR UR8, SR_CgaCtaId ;  /* 0x00000000000879c3 */ /* 0x000e220000008800 */
[----:B------:R-:W-:Y:S01]  /*01b0*/  UMOV UR4, 0x400 ;  /* 0x0000040000047882 */ /* 0x000fe20000000000 */
[----:B------:R-:W-:Y:S01]  /*01c0*/  UMOV UR5, 0x1 ;  /* 0x0000000100057882 */ /* 0x000fe20000000000 */
[----:B------:R-:W-:Y:S02]  /*01d0*/  UMOV UR6, 0x2 ;  /* 0x0000000200067882 */ /* 0x000fe40000000000 */
[----:B------:R-:W-:-:S04]  /*01e0*/  UIADD3 UR6, -UR6, 0x100000, URZ ;  /* 0x0010000006067890 */ /* 0x000fc8000fffe13f */
[----:B------:R-:W-:Y:S02]  /*01f0*/  USHF.L.U32 UR7, UR6, 0xb, URZ ;  /* 0x0000000b06077899 */ /* 0x000fe4000800063f */
[----:B------:R-:W-:Y:S02]  /*0200*/  USHF.L.U32 UR6, UR6, 0x1, URZ ;  /* 0x0000000106067899 */ /* 0x000fe4000800063f */
[----:B0-----:R-:W-:Y:S02]  /*0210*/  ULEA UR8, UR8, UR4, 0x18 ;  /* 0x0000000408087291 */ /* 0x001fe4000f8ec03f */
[----:B------:R-:W-:-:S04]  /*0220*/  UIADD3 UR4, -UR5, 0x100000, URZ ;  /* 0x0010000005047890 */ /* 0x000fc8000fffe13f */
[----:B------:R-:W-:Y:S02]  /*0230*/  USHF.L.U32 UR5, UR4, 0xb, URZ ;  /* 0x0000000b04057899 */ /* 0x000fe4000800063f */
[----:B------:R-:W-:Y:S01]  /*0240*/  USHF.L.U32 UR4, UR4, 0x1, URZ ;  /* 0x0000000104047899 */ /* 0x000fe2000800063f */
[----:B------:R-:W0:Y:S11]  /*0250*/  FENCE.VIEW.ASYNC.S ;  /* 0x00000000000073c6 */ /* 0x000e360000000000 */
[----:B0-----:R0:W1:Y:S01]  /*0260*/  SYNCS.EXCH.64 URZ, [UR8], UR4 ;  /* 0x00000004083f75b2 */ /* 0x0010620008000100 */
[----:B------:R0:W2:Y:S01]  /*0270*/  SYNCS.EXCH.64 URZ, [UR8+0xe0], UR6 ;  /* 0x0000e006083f75b2 */ /* 0x0000a20008000100 */
[----:B------:R0:W3:Y:S01]  /*0280*/  SYNCS.EXCH.64 URZ, [UR8+0x8], UR4 ;  /* 0x00000804083f75b2 */ /* 0x0000e20008000100 */
[----:B------:R0:W4:Y:S01]  /*0290*/  SYNCS.EXCH.64 URZ, [UR8+0xe8], UR6 ;  /* 0x0000e806083f75b2 */ /* 0x0001220008000100 */
[----:B------:R0:W0:Y:S01]  /*02a0*/  SYNCS.EXCH.64 URZ, [UR8+0x10], UR4 ;  /* 0x00001004083f75b2 */ /* 0x0000220008000100 */
        /* <DEDUP_REMOVED lines=51> */
[----:B-1234-:R-:W-:Y:S01]  /*05e0*/  NOP ;  /* 0x0000000000007918 */ /* 0x01efe20000000000 */
.L_x_3:
[----:B0-----:R-:W-:Y:S05]  /*05f0*/  BSYNC B0 ;  /* 0x0000000000007941 */ /* 0x001fea0003800000 */
.L_x_2:
[----:B------:R-:W0:Y:S01]  /*0600*/  SHFL.IDX PT, R9, R0, RZ, 0x1f ;  /* 0x00001fff00097589 */ /* 0x000e2200000e0000 */
[----:B------:R-:W-:Y:S01]  /*0610*/  LEA.HI R4, R4, R11, RZ, 0x7 ;  /* 0x0000000b04047211 */ /* 0x000fe200078f38ff */
[----:B------:R-:W1:Y:S01]  /*0620*/  S2UR UR12, SR_CTAID.X ;  /* 0x00000000000c79c3 */ /* 0x000e620000002500 */
[----:B------:R-:W-:Y:S01]  /*0630*/  ELECT P0, URZ, PT ;  /* 0x00000000003f782f */ /* 0x000fe20003800000 */
[----:B------:R2:W3:Y:S01]  /*0640*/  SHFL.IDX PT, R8, R0, RZ, 0x1f ;  /* 0x00001fff00087589 */ /* 0x0004e200000e0000 */
[----:B------:R-:W-:Y:S02]  /*0650*/  LOP3.LUT R4, R4, 0xffffff80, RZ, 0xc0, !PT ;  /* 0xffffff8004047812 */ /* 0x000fe400078ec0ff */
[----:B------:R-:W-:Y:S01]  /*0660*/  ELECT P1, URZ, PT ;  /* 0x00000000003f782f */ /* 0x000fe20003820000 */
[----:B------:R-:W-:Y:S01]  /*0670*/  NOP ;  /* 0x0000000000007918 */ /* 0x000fe20000000000 */
[----:B------:R-:W4:Y:S01]  /*0680*/  S2R R14, SR_CTAID.Y ;  /* 0x00000000000e7919 */ /* 0x000f220000002600 */
[----:B------:R-:W-:Y:S01]  /*0690*/  ULDC UR4, c[0x0][0x150] ;  /* 0x0000540000047ab9 */ /* 0x000fe20000000800 */
[----:B------:R-:W-:Y:S01]  /*06a0*/  IMAD.IADD R10, R11, 0x1, -R4 ;  /* 0x000000010b0a7824 */ /* 0x000fe200078e0a04 */
[----:B------:R-:W5:Y:S01]  /*06b0*/  LDC R12, c[0x0][0x140] ;  /* 0x00005000ff0c7b82 */ /* 0x000f620000000800 */
[----:B------:R4:W4:Y:S01]  /*06c0*/  SHFL.IDX PT, R13, R5, RZ, 0x1f ;  /* 0x00001fff050d7589 */ /* 0x00092200000e0000 */
[----:B--2---:R-:W-:Y:S01]  /*06d0*/  SHF.R.S32.HI R0, RZ, 0x1f, R7 ;  /* 0x0000001fff007819 */ /* 0x004fe20000011407 */
[----:B------:R-:W-:Y:S01]  /*06e0*/  UMOV UR11, 0x80 ;  /* 0x00000080000b7882 */ /* 0x000fe20000000000 */
[----:B------:R-:W-:Y:S01]  /*06f0*/  SHF.R.S32.HI R23, RZ, 0x1f, R10 ;  /* 0x0000001fff177819 */ /* 0x000fe2000001140a */
[----:B------:R-:W-:Y:S01]  /*0700*/  NOP ;  /* 0x0000000000007918 */ /* 0x000fe20000000000 */
[----:B------:R-:W-:Y:S01]  /*0710*/  LEA.HI R0, R0, R7, RZ, 0x2 ;  /* 0x0000000700007211 */ /* 0x000fe200078f10ff */
[----:B------:R-:W-:Y:S01]  /*0720*/  VIADD R40, R6, 0xffffffff ;  /* 0xffffffff06287836 */ /* 0x000fe20000000000 */
[----:B------:R-:W-:Y:S01]  /*0730*/  LEA.HI R3, R23, R10, RZ, 0x3 ;  /* 0x0000000a17037211 */ /* 0x000fe200078f18ff */
[----:B------:R-:W2:Y:S01]  /*0740*/  LDC R25, c[0x0][0x148] ;  /* 0x00005200ff197b82 */ /* 0x000ea20000000800 */
[----:B------:R-:W-:-:S02]  /*0750*/  LOP3.LUT R0, R0, 0x3ffffffc, RZ, 0xc0, !PT ;  /* 0x3ffffffc00007812 */ /* 0x000fc400078ec0ff */
[--C-:B------:R-:W-:Y:S02]  /*0760*/  SHF.R.S32.HI R4, RZ, 0x3, R3.reuse ;  /* 0x00000003ff047819 */ /* 0x100fe40000011403 */
[----:B0-----:R-:W-:Y:S01]  /*0770*/  ISETP.NE.OR P0, PT, R9, RZ, !P0 ;  /* 0x000000ff0900720c */ /* 0x001fe20004705670 */
[----:B------:R-:W-:Y:S01]  /*0780*/  IMAD.IADD R0, R7, 0x1, -R0 ;  /* 0x0000000107007824 */ /* 0x000fe200078e0a00 */
[----:B------:R-:W-:Y:S02]  /*0790*/  SHF.R.S32.HI R3, RZ, 0x1f, R3 ;  /* 0x0000001fff037819 */ /* 0x000fe40000011403 */
[----:B---3--:R-:W-:Y:S02]  /*07a0*/  ISETP.NE.OR P1, PT, R8, RZ, !P1 ;  /* 0x000000ff0800720c */ /* 0x008fe40004f25670 */
[----:B------:R-:W-:Y:S01]  /*07b0*/  LEA.HI R3, R3, R4, RZ, 0x2 ;  /* 0x0000000403037211 */ /* 0x000fe200078f10ff */
[----:B------:R-:W0:Y:S01]  /*07c0*/  LDC R8, c[0x0][0x144] ;  /* 0x00005100ff087b82 */ /* 0x000e220000000800 */
[----:B------:R-:W-:-:S02]  /*07d0*/  ISETP.GE.U32.AND P5, PT, R40, 0x2, PT ;  /* 0x000000022800780c */ /* 0x000fc40003fa6070 */
[----:B------:R-:W-:Y:S02]  /*07e0*/  LOP3.LUT R9, R3, 0xfffffffc, RZ, 0xc0, !PT ;  /* 0xfffffffc03097812 */ /* 0x000fe400078ec0ff */
[----:B------:R-:W-:Y:S01]  /*07f0*/  SHF.R.S32.HI R3, RZ, 0x1f, R2 ;  /* 0x0000001fff037819 */ /* 0x000fe20000011402 */
[----:B------:R-:W-:Y:S01]  /*0800*/  VOTEU.ALL UP0, P0 ;  /* 0x00000000003f7886 */ /* 0x000fe20000000000 */
[----:B-----5:R-:W-:Y:S01]  /*0810*/  ISETP.EQ.U32.AND P3, PT, R12, 0x1, PT ;  /* 0x000000010c00780c */ /* 0x020fe20003f62070 */
[----:B------:R-:W-:Y:S01]  /*0820*/  IMAD.IADD R9, R4, 0x1, -R9 ;  /* 0x0000000104097824 */ /* 0x000fe200078e0a09 */
[----:B-1----:R-:W-:Y:S01]  /*0830*/  I2FP.F32.U32 R4, UR12 ;  /* 0x0000000c00047c45 */ /* 0x002fe20008201000 */
[----:B------:R-:W-:Y:S01]  /*0840*/  VOTEU.ALL UP1, P1 ;  /* 0x00000000003f7886 */ /* 0x000fe20000820000 */
[----:B------:R-:W1:Y:S01]  /*0850*/  @!UP0 S2UR UR7, SR_CgaCtaId ;  /* 0x00000000000789c3 */ /* 0x000e620000008800 */
[----:B----4-:R-:W-:Y:S01]  /*0860*/  I2FP.F32.U32 R5, R14 ;  /* 0x0000000e00057245 */ /* 0x010fe20000201000 */
[----:B------:R-:W-:-:S02]  /*0870*/  IMAD R0, R0, 0x4, R9 ;  /* 0x0000000400007824 */ /* 0x000fc400078e0209 */
[----:B------:R-:W-:Y:S01]  /*0880*/  FMUL R4, R4, UR4 ;  /* 0x0000000404047c20 */ /* 0x000fe20008400000 */
[----:B------:R-:W-:Y:S01]  /*0890*/  ULDC UR4, c[0x0][0x154] ;  /* 0x0000550000047ab9 */ /* 0x000fe20000000800 */
[----:B------:R-:W-:Y:S01]  /*08a0*/  LEA.HI R3, R3, R2, RZ, 0x2 ;  /* 0x0000000203037211 */ /* 0x000fe200078f10ff */
[----:B------:R-:W-:Y:S01]  /*08b0*/  FMUL R5, R5, UR4 ;  /* 0x0000000405057c20 */ /* 0x000fe20008400000 */
[----:B------:R-:W-:Y:S01]  /*08c0*/  UMOV UR4, 0x20 ;  /* 0x0000002000047882 */ /* 0x000fe20000000000 */
[----:B------:R-:W3:Y:S01]  /*08d0*/  @!UP1 S2UR UR10, SR_CgaCtaId ;  /* 0x00000000000a99c3 */ /* 0x000ee20000008800 */
[----:B------:R-:W4:Y:S01]  /*08e0*/  F2I.U32.TRUNC.NTZ R4, R4 ;  /* 0x0000000400047305 */ /* 0x000f22000020f000 */
[----:B------:R-:W-:Y:S01]  /*08f0*/  LOP3.LUT R3, R3, 0xfffffffc, RZ, 0xc0, !PT ;  /* 0xfffffffc03037812 */ /* 0x000fe200078ec0ff */
[----:B------:R-:W-:Y:S01]  /*0900*/  @!UP0 UMOV UR6, 0x400 ;  /* 0x0000040000068882 */ /* 0x000fe20000000000 */
[----:B------:R-:W-:-:S04]  /*0910*/  @!UP0 UIADD3 UR4, -UR4, 0x100000, URZ ;  /* 0x0010000004048890 */ /* 0x000fc8000fffe13f */
[----:B------:R-:W-:Y:S02]  /*0920*/  @!UP0 USHF.L.U32 UR5, UR4, 0xb, URZ ;  /* 0x0000000b04058899 */ /* 0x000fe4000800063f */
[----:B------:R-:W-:Y:S01]  /*0930*/  @!UP0 USHF.L.U32 UR4, UR4, 0x1, URZ ;  /* 0x0000000104048899 */ /* 0x000fe2000800063f */
[----:B------:R-:W-:Y:S01]  /*0940*/  R2UR UR15, R13 ;  /* 0x000000000d0f72ca */ /* 0x000fe200000e0000 */
[----:B------:R-:W-:Y:S01]  /*0950*/  @!UP1 UMOV UR9, 0x400 ;  /* 0x0000040000099882 */ /* 0x000fe20000000000 */
[----:B------:R-:W-:Y:S01]  /*0960*/  IMAD.IADD R22, R2, 0x1, -R3 ;  /* 0x0000000102167824 */ /* 0x000fe200078e0a03 */
[----:B------:R-:W-:Y:S01]  /*0970*/  VOTEU.ALL UP2, P1 ;  /* 0x00000000003f7886 */ /* 0x000fe20000840000 */
[----:B------:R-:W5:Y:S01]  /*0980*/  F2I.U32.TRUNC.NTZ R5, R5 ;  /* 0x0000000500057305 */ /* 0x000f62000020f000 */
[----:B------:R-:W-:Y:S01]  /*0990*/  IMAD.SHL.U32 R3, R0, 0x4, RZ ;  /* 0x0000000400037824 */ /* 0x000fe200078e00ff */
[----:B------:R-:W-:Y:S01]  /*09a0*/  VOTEU.ALL UP3, P1 ;  /* 0x00000000003f7886 */ /* 0x000fe20000860000 */
[----:B------:R-:W-:Y:S01]  /*09b0*/  VOTEU.ALL UP4, P1 ;  /* 0x00000000003f7886 */ /* 0x000fe20000880000 */
[----:B------:R-:W-:Y:S01]  /*09c0*/  VOTEU.ALL UP5, P1 ;  /* 0x00000000003f7886 */ /* 0x000fe200008a0000 */
[----:B------:R-:W-:Y:S01]  /*09d0*/  ISETP.NE.AND P1, PT, R22, 0x3, PT ;  /* 0x000000031600780c */ /* 0x000fe20003f25270 */
[----:B-1----:R-:W-:Y:S01]  /*09e0*/  @!UP0 ULEA UR8, UR7, UR6, 0x18 ;  /* 0x0000000607088291 */ /* 0x002fe2000f8ec03f */
[----:B------:R-:W-:Y:S01]  /*09f0*/  LOP3.LUT R12, R0, 0xc, R3, 0x78, !PT ;  /* 0x0000000c000c7812 */ /* 0x000fe200078e7803 */
[----:B------:R-:W-:-:S04]  /*0a00*/  @!UP1 UIADD3 UR6, -UR11, 0x100000, URZ ;  /* 0x001000000b069890 */ /* 0x000fc8000fffe13f */
[----:B------:R-:W-:Y:S02]  /*0a10*/  @!UP1 USHF.L.U32 UR7, UR6, 0xb, URZ ;  /* 0x0000000b06079899 */ /* 0x000fe4000800063f */
[----:B------:R-:W-:Y:S01]  /*0a20*/  @!UP1 USHF.L.U32 UR6, UR6, 0x1, URZ ;  /* 0x0000000106069899 */ /* 0x000fe2000800063f */
[----:B----4-:R-:W-:Y:S01]  /*0a30*/  IMAD.MOV R7, RZ, RZ, -R4 ;  /* 0x000000ffff077224 */ /* 0x010fe200078e0a04 */
[----:B------:R-:W-:Y:S01]  /*0a40*/  VOTEU.ALL UP0, P0 ;  /* 0x00000000003f7886 */ /* 0x000fe20000000000 */
[----:B------:R-:W-:Y:S02]  /*0a50*/  ISETP.EQ.OR P1, PT, R22, RZ, !P1 ;  /* 0x000000ff1600720c */ /* 0x000fe40004f22670 */
[----:B0-----:R-:W-:Y:S01]  /*0a60*/  IMAD R24, R8, R7, UR12 ;  /* 0x0000000c08187e24 */ /* 0x001fe2000f8e0207 */
[----:B---3--:R-:W-:Y:S01]  /*0a70*/  @!UP1 ULEA UR9, UR10, UR9, 0x18 ;  /* 0x000000090a099291 */ /* 0x008fe2000f8ec03f */
[----:B-----5:R-:W-:Y:S01]  /*0a80*/  IMAD.MOV R26, RZ, RZ, -R5 ;  /* 0x000000ffff1a7224 */ /* 0x020fe200078e0a05 */
[----:B------:R-:W-:Y:S01]  /*0a90*/  VOTEU.ALL UP1, P0 ;  /* 0x00000000003f7886 */ /* 0x000fe20000020000 */
[----:B------:R-:W-:Y:S01]  /*0aa0*/  LOP3.LUT P0, RZ, R10, 0x7, RZ, 0xc0, !PT ;  /* 0x000000070aff7812 */ /* 0x000fe2000780c0ff */
[----:B------:R-:W0:Y:S02]  /*0ab0*/  FENCE.VIEW.ASYNC.S ;  /* 0x00000000000073c6 */ /* 0x000e240000000000 */
[----:B0-----:R0:W1:Y:S01]  /*0ac0*/  @!UP0 SYNCS.EXCH.64 URZ, [UR8+0x1f0], UR4 ;  /* 0x0001f004083f85b2 */ /* 0x0010620008000100 */
[----:B--2---:R-:W-:Y:S01]  /*0ad0*/  IMAD R3, R25, R26, R14 ;  /* 0x0000001a19037224 */ /* 0x004fe200078e020e */
[----:B------:R-:W-:-:S02]  /*0ae0*/  ISETP.EQ.AND P1, PT, R6, RZ, P1 ;  /* 0x000000ff0600720c */ /* 0x000fc40000f22270 */
[----:B------:R-:W-:Y:S02]  /*0af0*/  ISETP.LT.U32.AND P0, PT, R12, 0x2, !P0 ;  /* 0x000000020c00780c */ /* 0x000fe40004701070 */
[----:B------:R-:W-:Y:S02]  /*0b00*/  ISETP.NE.AND P4, PT, R3, R12, PT ;  /* 0x0000000c0300720c */ /* 0x000fe40003f85270 */
[----:B------:R-:W-:Y:S02]  /*0b10*/  SEL R7, RZ, 0x1, !P1 ;  /* 0x00000001ff077807 */ /* 0x000fe40004800000 */
[----:B------:R-:W-:Y:S02]  /*0b20*/  ISETP.EQ.OR P4, PT, R24, RZ, !P4 ;  /* 0x000000ff1800720c */ /* 0x000fe40006782670 */
[----:B------:R-:W-:Y:S02]  /*0b30*/  ISETP.NE.AND P2, PT, R6, RZ, PT ;  /* 0x000000ff0600720c */ /* 0x000fe40003f45270 */
[----:B------:R-:W-:Y:S01]  /*0b40*/  PLOP3.LUT P0, PT, P0, P4, PT, 0x80, 0x0 ;  /* 0x000000000000781c */ /* 0x000fe20000709070 */
[----:B------:R0:W2:Y:S01]  /*0b50*/  @!UP1 SYNCS.EXCH.64 URZ, [UR8+0x1f8], UR4 ;  /* 0x0001f804083f95b2 */ /* 0x0000a20008000100 */
[----:B------:R-:W-:Y:S01]  /*0b60*/  NOP ;  /* 0x0000000000007918 */ /* 0x000fe20000000000 */
[----:B------:R-:W-:Y:S01]  /*0b70*/  SEL R7, R7, 0x2, P5 ;  /* 0x0000000207077807 */ /* 0x000fe20002800000 */
[----:B------:R0:W3:Y:S01]  /*0b80*/  @!UP2 SYNCS.EXCH.64 URZ, [UR9+0x1d0], UR6 ;  /* 0x0001d006093fa5b2 */ /* 0x0000e20008000100 */
[----:B------:R0:W4:Y:S01]  /*0b90*/  @!UP3 SYNCS.EXCH.64 URZ, [UR9+0x1d8], UR6 ;  /* 0x0001d806093fb5b2 */ /* 0x0001220008000100 */
[----:B------:R0:W0:Y:S01]  /*0ba0*/  @!UP4 SYNCS.EXCH.64 URZ, [UR9+0x1e0], UR6 ;  /* 0x0001e006093fc5b2 */ /* 0x0000220008000100 */
[----:B------:R0:W0:Y:S01]  /*0bb0*/  @!UP5 SYNCS.EXCH.64 URZ, [UR9+0x1e8], UR6 ;  /* 0x0001e806093fd5b2 */ /* 0x0000220008000100 */
[----:B------:R-:W-:Y:S01]  /*0bc0*/  NOP ;  /* 0x0000000000007918 */ /* 0x000fe20000000000 */
[----:B------:R-:W-:Y:S05]  /*0bd0*/  @!P3 BRA `(.L_x_4) ;  /* 0x000000000008b947 */ /* 0x000fea0003800000 */
[----:B01234-:R-:W-:Y:S01]  /*0be0*/  UCGABAR_ARV ;  /* 0x00000000000079c7 */ /* 0x01ffe20008000000 */
[----:B------:R-:W-:Y:S05]  /*0bf0*/  BRA `(.L_x_5) ;  /* 0x0000000000047947 */ /* 0x000fea0003800000 */
.L_x_4:
[----:B01234-:R-:W-:Y:S01]  /*0c00*/  NOP ;  /* 0x0000000000007918 */ /* 0x01ffe20000000000 */
.L_x_5:
[----:B------:R-:W-:Y:S01]  /*0c10*/  ULDC.64 UR4, c[0x0][0x598] ;  /* 0x0001660000047ab9 */ /* 0x000fe20000000a00 */
[----:B------:R-:W-:Y:S01]  /*0c20*/  ULDC.64 UR20, c[0x0][0x208] ;  /* 0x0000820000147ab9 */ /* 0x000fe20000000a00 */
[----:B------:R-:W-:-:S04]  /*0c30*/  ISETP.NE.U32.AND P1, PT, RZ, UR4, PT ;  /* 0x00000004ff007c0c */ /* 0x000fc8000bf25070 */
[----:B------:R-:W-:-:S13]  /*0c40*/  ISETP.NE.AND.EX P1, PT, RZ, UR5, PT, P1 ;  /* 0x00000005ff007c0c */ /* 0x000fda000bf25310 */
[----:B------:R-:W-:Y:S05]  /*0c50*/  @!P1 BRA `(.L_x_6) ;  /* 0x00000000001c9947 */ /* 0x000fea0003800000 */
[----:B------:R-:W0:Y:S02]  /*0c60*/  LDC.64 R2, c[0x0][0x598] ;  /* 0x00016600ff027b82 */ /* 0x000e240000000a00 */
[----:B0-----:R-:W2:Y:S02]  /*0c70*/  LDG.E.64 R2, desc[UR20][R2.64] ;  /* 0x0000001402027981 */ /* 0x001ea4000c1e1b00 */
[----:B--2---:R-:W-:-:S04]  /*0c80*/  ISETP.NE.U32.AND P1, PT, R2, RZ, PT ;  /* 0x000000ff0200720c */ /* 0x004fc80003f25070 */
[----:B------:R-:W-:-:S13]  /*0c90*/  ISETP.NE.AND.EX P1, PT, R3, RZ, PT, P1 ;  /* 0x000000ff0300720c */ /* 0x000fda0003f25310 */
[----:B------:R-:W-:Y:S05]  /*0ca0*/  @!P1 BRA `(.L_x_6) ;  /* 0x0000000000089947 */ /* 0x000fea0003800000 */
[----:B------:R0:W5:Y:S01]  /*0cb0*/  LD.E R13, desc[UR20][R2.64] ;  /* 0x00000014020d7980 */ /* 0x000162000c101900 */
[----:B------:R-:W-:Y:S05]  /*0cc0*/  BRA `(.L_x_7) ;  /* 0x0000000000207947 */ /* 0x000fea0003800000 */
.L_x_6:
[----:B------:R-:W-:Y:S02]  /*0cd0*/  ULDC.64 UR4, c[0x0][0x588] ;  /* 0x0001620000047ab9 */ /* 0x000fe40000000a00 */
[----:B------:R-:W-:-:S04]  /*0ce0*/  ISETP.NE.U32.AND P1, PT, RZ, UR4, PT ;  /* 0x00000004ff007c0c */ /* 0x000fc8000bf25070 */
[----:B------:R-:W-:-:S13]  /*0cf0*/  ISETP.NE.AND.EX P1, PT, RZ, UR5, PT, P1 ;  /* 0x00000005ff007c0c */ /* 0x000fda000bf25310 */
[----:B------:R-:W-:Y:S05]  /*0d00*/  @!P1 BRA `(.L_x_8) ;  /* 0x00000000000c9947 */ /* 0x000fea0003800000 */
[----:B------:R-:W0:Y:S02]  /*0d10*/  LDC.64 R2, c[0x0][0x588] ;  /* 0x00016200ff027b82 */ /* 0x000e240000000a00 */
[----:B0-----:R1:W5:Y:S01]  /*0d20*/  LDG.E R13, desc[UR20][R2.64] ;  /* 0x00000014020d7981 */ /* 0x001362000c1e1900 */
[----:B------:R-:W-:Y:S05]  /*0d30*/  BRA `(.L_x_7) ;  /* 0x0000000000047947 */ /* 0x000fea0003800000 */
.L_x_8:
[----:B------:R-:W2:Y:S02]  /*0d40*/  LDC R13, c[0x0][0x580] ;  /* 0x00016000ff0d7b82 */ /* 0x000ea40000000800 */
.L_x_7:
[----:B------:R-:W-:Y:S02]  /*0d50*/  ULDC.64 UR4, c[0x0][0x5a0] ;  /* 0x0001680000047ab9 */ /* 0x000fe40000000a00 */
[----:B------:R-:W-:-:S04]  /*0d60*/  ISETP.NE.U32.AND P1, PT, RZ, UR4, PT ;  /* 0x00000004ff007c0c */ /* 0x000fc8000bf25070 */
[----:B------:R-:W-:-:S13]  /*0d70*/  ISETP.NE.AND.EX P1, PT, RZ, UR5, PT, P1 ;  /* 0x00000005ff007c0c */ /* 0x000fda000bf25310 */
[----:B------:R-:W-:Y:S05]  /*0d80*/  @!P1 BRA `(.L_x_9) ;  /* 0x00000000001c9947 */ /* 0x000fea0003800000 */
[----:B01----:R-:W0:Y:S02]  /*0d90*/  LDC.64 R2, c[0x0][0x5a0] ;  /* 0x00016800ff027b82 */ /* 0x003e240000000a00 */
[----:B0-----:R-:W3:Y:S02]  /*0da0*/  LDG.E.64 R2, desc[UR20][R2.64] ;  /* 0x0000001402027981 */ /* 0x001ee4000c1e1b00 */
[----:B---3--:R-:W-:-:S04]  /*0db0*/  ISETP.NE.U32.AND P1, PT, R2, RZ, PT ;  /* 0x000000ff0200720c */ /* 0x008fc80003f25070 */
[----:B------:R-:W-:-:S13]  /*0dc0*/  ISETP.NE.AND.EX P1, PT, R3, RZ, PT, P1 ;  /* 0x000000ff0300720c */ /* 0x000fda0003f25310 */
[----:B------:R-:W-:Y:S05]  /*0dd0*/  @!P1 BRA `(.L_x_9) ;  /* 0x0000000000089947 */ /* 0x000fea0003800000 */
[----:B------:R0:W5:Y:S01]  /*0de0*/  LD.E R16, desc[UR20][R2.64] ;  /* 0x0000001402107980 */ /* 0x000162000c101900 */
[----:B------:R-:W-:Y:S05]  /*0df0*/  BRA `(.L_x_10) ;  /* 0x0000000000207947 */ /* 0x000fea0003800000 */
.L_x_9:
[----:B------:R-:W-:Y:S02]  /*0e00*/  ULDC.64 UR4, c[0x0][0x590] ;  /* 0x0001640000047ab9 */ /* 0x000fe40000000a00 */
[----:B------:R-:W-:-:S04]  /*0e10*/  ISETP.NE.U32.AND P1, PT, RZ, UR4, PT ;  /* 0x00000004ff007c0c */ /* 0x000fc8000bf25070 */
[----:B------:R-:W-:-:S13]  /*0e20*/  ISETP.NE.AND.EX P1, PT, RZ, UR5, PT, P1 ;  /* 0x00000005ff007c0c */ /* 0x000fda000bf25310 */
[----:B------:R-:W-:Y:S05]  /*0e30*/  @!P1 BRA `(.L_x_11) ;  /* 0x00000000000c9947 */ /* 0x000fea0003800000 */
[----:B------:R-:W3:Y:S02]  /*0e40*/  LDC.64 R16, c[0x0][0x590] ;  /* 0x00016400ff107b82 */ /* 0x000ee40000000a00 */
[----:B---3--:R3:W5:Y:S01]  /*0e50*/  LDG.E R16, desc[UR20][R16.64] ;  /* 0x0000001410107981 */ /* 0x008762000c1e1900 */
[----:B------:R-:W-:Y:S05]  /*0e60*/  BRA `(.L_x_10) ;  /* 0x0000000000047947 */ /* 0x000fea0003800000 */
.L_x_11:
[----:B------:R-:W4:Y:S02]  /*0e70*/  LDC R16, c[0x0][0x584] ;  /* 0x00016100ff107b82 */ /* 0x000f240000000800 */
.L_x_10:
[----:B------:R-:W1:Y:S01]  /*0e80*/  LDC R0, c[0x0][0x65c] ;  /* 0x00019700ff007b82 */ /* 0x000e620000000800 */
[----:B------:R-:W-:Y:S01]  /*0e90*/  ULDC UR8, c[0x0][0x28c] ;  /* 0x0000a30000087ab9 */ /* 0x000fe20000000800 */
[----:B------:R-:W-:Y:S01]  /*0ea0*/  ISETP.NE.AND P1, PT, R6, 0x2, PT ;  /* 0x000000020600780c */ /* 0x000fe20003f25270 */
[----:B------:R-:W-:Y:S01]  /*0eb0*/  UIADD3 UR8, UR8, 0x3f, URZ ;  /* 0x0000003f08087890 */ /* 0x000fe2000fffe03f */
[----:B------:R-:W-:Y:S01]  /*0ec0*/  IMAD.U32 R4, RZ, RZ, UR12 ;  /* 0x0000000cff047e24 */ /* 0x000fe2000f8e00ff */
[----:B------:R-:W-:Y:S01]  /*0ed0*/  UMOV UR5, URZ ;  /* 0x0000003f00057c82 */ /* 0x000fe20008000000 */
[----:B------:R-:W-:Y:S01]  /*0ee0*/  UMOV UR4, URZ ;  /* 0x0000003f00047c82 */ /* 0x000fe20008000000 */
[----:B------:R-:W-:-:S04]  /*0ef0*/  USHF.R.S32.HI UR9, URZ, 0x1f, UR8 ;  /* 0x0000001f3f097899 */ /* 0x000fc80008011408 */
[----:B------:R-:W-:-:S04]  /*0f00*/  ULEA.HI UR9, UR9, UR8, URZ, 0x6 ;  /* 0x0000000809097291 */ /* 0x000fc8000f8f303f */
[----:B------:R-:W-:Y:S01]  /*0f10*/  USHF.R.S32.HI UR13, URZ, 0x6, UR9 ;  /* 0x000000063f0d7899 */ /* 0x000fe20008011409 */
[----:B-1----:R-:W-:-:S13]  /*0f20*/  ISETP.NE.AND P4, PT, R0, 0x1, PT ;  /* 0x000000010000780c */ /* 0x002fda0003f85270 */
[----:B0-----:R-:W0:Y:S01]  /*0f30*/  @P4 LDC R3, c[0x0][0x10] ;  /* 0x00000400ff034b82 */ /* 0x001e220000000800 */
[----:B------:R-:W-:Y:S02]  /*0f40*/  @P4 IMAD.MOV.U32 R15, RZ, RZ, RZ ;  /* 0x000000ffff0f4224 */ /* 0x000fe400078e00ff */
[----:B------:R-:W-:-:S05]  /*0f50*/  @P4 IMAD.MOV.U32 R5, RZ, RZ, RZ ;  /* 0x000000ffff054224 */ /* 0x000fca00078e00ff */
[----:B------:R-:W1:Y:S01]  /*0f60*/  @!P4 LDC R9, c[0x0][0xc] ;  /* 0x00000300ff09cb82 */ /* 0x000e620000000800 */
[----:B------:R-:W-:Y:S01]  /*0f70*/  ULDC UR6, c[0x0][0xc] ;  /* 0x0000030000067ab9 */ /* 0x000fe20000000800 */
[----:B------:R-:W-:Y:S02]  /*0f80*/  ULDC UR7, c[0x0][0x10] ;  /* 0x0000040000077ab9 */ /* 0x000fe40000000800 */
[----:B------:R-:W-:-:S04]  /*0f90*/  UIMAD.WIDE.U32 UR6, UR6, UR7, URZ ;  /* 0x00000007060672a5 */ /* 0x000fc8000f8e003f */
[----:B------:R-:W3:Y:S01]  /*0fa0*/  LDC R8, c[0x0][0x14] ;  /* 0x00000500ff087b82 */ /* 0x000ee20000000800 */
[----:B0-----:R-:W-:-:S04]  /*0fb0*/  @P4 IMAD.WIDE.U32 R2, R3, UR12, R14 ;  /* 0x0000000c03024c25 */ /* 0x001fc8000f8e000e */
[----:B------:R-:W-:Y:S02]  /*0fc0*/  @P4 IMAD.IADD R3, R3, 0x1, R5 ;  /* 0x0000000103034824 */ /* 0x000fe400078e0205 */
[----:B------:R-:W-:Y:S02]  /*0fd0*/  IMAD.MOV.U32 R5, RZ, RZ, RZ ;  /* 0x000000ffff057224 */ /* 0x000fe400078e00ff */
[----:B-1----:R-:W-:-:S04]  /*0fe0*/  @!P4 IMAD.WIDE.U32 R4, R14, R9, R4 ;  /* 0x000000090e04c225 */ /* 0x002fc800078e0004 */
[----:B------:R-:W-:Y:S02]  /*0ff0*/  @!P4 IMAD.MOV.U32 R2, RZ, RZ, R4 ;  /* 0x000000ffff02c224 */ /* 0x000fe400078e0004 */
[C---:B---3--:R-:W-:Y:S02]  /*1000*/  IMAD R17, R8.reuse, UR7, RZ ;  /* 0x0000000708117c24 */ /* 0x048fe4000f8e02ff */
[----:B------:R-:W-:Y:S01]  /*1010*/  IMAD.WIDE.U32 R8, R8, UR6, RZ ;  /* 0x0000000608087c25 */ /* 0x000fe2000f8e00ff */
[----:B------:R-:W-:-:S03]  /*1020*/  ULDC.64 UR6, c[0x0][0x650] ;  /* 0x0001940000067ab9 */ /* 0x000fc60000000a00 */
[----:B------:R-:W-:Y:S02]  /*1030*/  @!P4 IMAD.MOV.U32 R3, RZ, RZ, R5 ;  /* 0x000000ffff03c224 */ /* 0x000fe400078e0005 */
[----:B------:R-:W-:Y:S01]  /*1040*/  IMAD.IADD R0, R9, 0x1, R17 ;  /* 0x0000000109007824 */ /* 0x000fe200078e0211 */
[----:B------:R-:W-:Y:S06]  /*1050*/  @P1 BRA `(.L_x_12) ;  /* 0x0000000000201947 */ /* 0x000fec0003800000 */
[----:B------:R-:W-:Y:S01]  /*1060*/  USHF.R.U32.HI UR4, URZ, 0x2, UR13 ;  /* 0x000000023f047899 */ /* 0x000fe2000801160d */
[----:B------:R-:W-:Y:S01]  /*1070*/  IADD3 R2, P1, R2, R8, RZ ;  /* 0x0000000802027210 */ /* 0x000fe20007f3e0ff */
[----:B------:R-:W-:Y:S02]  /*1080*/  UISETP.GE.U32.AND UP0, UPT, UR13, 0x1c, UPT ;  /* 0x0000001c0d00788c */ /* 0x000fe4000bf06070 */
[----:B------:R-:W-:Y:S02]  /*1090*/  UIMAD.WIDE.U32 UR4, UR4, 0x24924925, URZ ;  /* 0x24924925040478a5 */ /* 0x000fe4000f8e003f */
[----:B------:R-:W-:-:S05]  /*10a0*/  IMAD.X R3, R0, 0x1, R3, P1 ;  /* 0x0000000100037824 */ /* 0x000fca00008e0603 */
[----:B------:R-:W-:Y:S02]  /*10b0*/  UMOV UR4, URZ ;  /* 0x0000003f00047c82 */ /* 0x000fe40008000000 */
[----:B------:R-:W-:Y:S02]  /*10c0*/  @UP0 ULOP3.LUT UR4, UR5, 0x1, URZ, 0xc0, !UPT ;  /* 0x0000000105040892 */ /* 0x000fe4000f8ec03f */
[----:B------:R-:W-:-:S12]  /*10d0*/  UIMAD UR5, UR5, -0x1c, UR13 ;  /* 0xffffffe4050578a4 */ /* 0x000fd8000f8e020d */
.L_x_12:
[----:B------:R-:W-:Y:S01]  /*10e0*/  ISETP.GE.U32.AND P1, PT, R2, UR6, PT ;  /* 0x0000000602007c0c */ /* 0x000fe2000bf26070 */
[----:B------:R-:W-:Y:S01]  /*10f0*/  IMAD.MOV.U32 R6, RZ, RZ, -0x1 ;  /* 0xffffffffff067424 */ /* 0x000fe200078e00ff */
[----:B------:R-:W-:Y:S01]  /*1100*/  PRMT R17, RZ, 0x7610, R17 ;  /* 0x00007610ff117816 */ /* 0x000fe20000000011 */
[----:B------:R-:W-:Y:S01]  /*1110*/  IMAD.MOV.U32 R4, RZ, RZ, -0x1 ;  /* 0xffffffffff047424 */ /* 0x000fe200078e00ff */
[----:B------:R-:W-:Y:S01]  /*1120*/  ISETP.GE.U32.AND.EX P1, PT, R3, UR7, PT, P1 ;  /* 0x0000000703007c0c */ /* 0x000fe2000bf26110 */
[----:B------:R-:W-:-:S12]  /*1130*/  IMAD.MOV.U32 R5, RZ, RZ, -0x1 ;  /* 0xffffffffff057424 */ /* 0x000fd800078e00ff */
[----:B------:R-:W-:Y:S05]  /*1140*/  @P1 BRA `(.L_x_13) ;  /* 0x0000000400241947 */ /* 0x000fea0003800000 */
[----:B------:R-:W0:Y:S01]  /*1150*/  LDC.64 R28, c[0x0][0x628] ;  /* 0x00018a00ff1c7b82 */ /* 0x000e220000000a00 */
[----:B------:R-:W-:Y:S02]  /*1160*/  IMAD.MOV.U32 R4, RZ, RZ, R2 ;  /* 0x000000ffff047224 */ /* 0x000fe400078e0002 */
[----:B------:R-:W-:-:S05]  /*1170*/  IMAD.MOV.U32 R5, RZ, RZ, R3 ;  /* 0x000000ffff057224 */ /* 0x000fca00078e0003 */
[----:B------:R-:W1:Y:S08]  /*1180*/  LDC R6, c[0x0][0x630] ;  /* 0x00018c00ff067b82 */ /* 0x000e700000000800 */
[----:B------:R-:W3:Y:S01]  /*1190*/  LDC.64 R30, c[0x0][0x620] ;  /* 0x00018800ff1e7b82 */ /* 0x000ee20000000a00 */
[----:B0-----:R-:W-:-:S04]  /*11a0*/  ISETP.NE.U32.AND P1, PT, R28, RZ, PT ;  /* 0x000000ff1c00720c */ /* 0x001fc80003f25070 */
[----:B------:R-:W-:-:S13]  /*11b0*/  ISETP.NE.AND.EX P1, PT, R29, RZ, PT, P1 ;  /* 0x000000ff1d00720c */ /* 0x000fda0003f25310 */
[----:B-1-3--:R-:W-:Y:S05]  /*11c0*/  @!P1 BRA `(.L_x_14) ;  /* 0x0000000000289947 */ /* 0x00afea0003800000 */
[----:B------:R-:W0:Y:S02]  /*11d0*/  LDC R17, c[0x0][0x634] ;  /* 0x00018d00ff117b82 */ /* 0x000e240000000800 */
[----:B0-----:R-:W-:-:S05]  /*11e0*/  IADD3 R17, P1, R2, R17, RZ ;  /* 0x0000001102117210 */ /* 0x001fca0007f3e0ff */
[----:B------:R-:W-:-:S04]  /*11f0*/  IMAD.X R27, RZ, RZ, R3, P1 ;  /* 0x000000ffff1b7224 */ /* 0x000fc800008e0603 */
[----:B------:R-:W-:-:S04]  /*1200*/  IMAD.WIDE.U32 R4, R27, R28, RZ ;  /* 0x0000001c1b047225 */ /* 0x000fc800078e00ff */
[----:B------:R-:W-:-:S04]  /*1210*/  IMAD.WIDE.U32 R18, P1, R17, R29, R4 ;  /* 0x0000001d11127225 */ /* 0x000fc80007820004 */
[----:B------:R-:W-:-:S04]  /*1220*/  IMAD.WIDE.U32 R4, R17, R28, RZ ;  /* 0x0000001c11047225 */ /* 0x000fc800078e00ff */
[----:B------:R-:W-:Y:S01]  /*1230*/  IMAD.X R21, RZ, RZ, RZ, P1 ;  /* 0x000000ffff157224 */ /* 0x000fe200008e06ff */
[----:B------:R-:W-:Y:S01]  /*1240*/  IADD3 RZ, P1, R5, R18, RZ ;  /* 0x0000001205ff7210 */ /* 0x000fe20007f3e0ff */
[----:B------:R-:W-:-:S04]  /*1250*/  IMAD.MOV.U32 R20, RZ, RZ, R19 ;  /* 0x000000ffff147224 */ /* 0x000fc800078e0013 */
[----:B------:R-:W-:-:S08]  /*1260*/  IMAD.WIDE.U32.X R4, R27, R29, R20, P1 ;  /* 0x0000001d1b047225 */ /* 0x000fd000008e0414 */
.L_x_14:
[----:B------:R-:W0:Y:S01]  /*1270*/  LDC.64 R32, c[0x0][0x640] ;  /* 0x00019000ff207b82 */ /* 0x000e220000000a00 */
[-CC-:B------:R-:W-:Y:S01]  /*1280*/  SHF.R.U64 R37, R4, R6.reuse, R5.reuse ;  /* 0x0000000604257219 */ /* 0x180fe20000001205 */
[----:B------:R-:W-:Y:S01]  /*1290*/  IMAD.MOV.U32 R35, RZ, RZ, 0x1 ;  /* 0x00000001ff237424 */ /* 0x000fe200078e00ff */
[----:B------:R-:W-:Y:S02]  /*12a0*/  SHF.R.U32.HI R4, RZ, R6, R5 ;  /* 0x00000006ff047219 */ /* 0x000fe40000011605 */
[----:B------:R-:W-:-:S03]  /*12b0*/  IADD3 R17, P1, RZ, -R37, RZ ;  /* 0x80000025ff117210 */ /* 0x000fc60007f3e0ff */
[----:B------:R-:W1:Y:S02]  /*12c0*/  LDC R18, c[0x0][0x618] ;  /* 0x00018600ff127b82 */ /* 0x000e640000000800 */
[----:B------:R-:W-:-:S04]  /*12d0*/  IMAD.X R5, RZ, RZ, ~R4, P1 ;  /* 0x000000ffff057224 */ /* 0x000fc800008e0e04 */
[-C--:B------:R-:W-:Y:S02]  /*12e0*/  IMAD R6, R5, R30.reuse, RZ ;  /* 0x0000001e05067224 */ /* 0x080fe400078e02ff */
[----:B------:R-:W3:Y:S01]  /*12f0*/  LDC R19, c[0x0][0x608] ;  /* 0x00018200ff137b82 */ /* 0x000ee20000000800 */
[----:B------:R-:W-:-:S04]  /*1300*/  IMAD.WIDE.U32 R4, R17, R30, R2 ;  /* 0x0000001e11047225 */ /* 0x000fc800078e0002 */
[----:B------:R-:W-:-:S03]  /*1310*/  IMAD R17, R17, R31, R6 ;  /* 0x0000001f11117224 */ /* 0x000fc600078e0206 */
[----:B------:R-:W2:Y:S01]  /*1320*/  LDC R28, c[0x0][0x658] ;  /* 0x00019600ff1c7b82 */ /* 0x000ea20000000800 */
[----:B------:R-:W-:Y:S01]  /*1330*/  IMAD.IADD R5, R5, 0x1, R17 ;  /* 0x0000000105057824 */ /* 0x000fe200078e0211 */
[----:B0-----:R-:W-:Y:S01]  /*1340*/  ISETP.NE.U32.AND P1, PT, R32, RZ, PT ;  /* 0x000000ff2000720c */ /* 0x001fe20003f25070 */
[----:B------:R-:W-:-:S03]  /*1350*/  IMAD.MOV.U32 R17, RZ, RZ, -0x1 ;  /* 0xffffffffff117424 */ /* 0x000fc600078e00ff */
[----:B------:R-:W-:Y:S02]  /*1360*/  ISETP.NE.AND.EX P1, PT, R33, RZ, PT, P1 ;  /* 0x000000ff2100720c */ /* 0x000fe40003f25310 */
[----:B------:R-:W0:Y:S01]  /*1370*/  LDC R31, c[0x0][0x600] ;  /* 0x00018000ff1f7b82 */ /* 0x000e220000000800 */
[-CC-:B-1----:R-:W-:Y:S02]  /*1380*/  SHF.R.U64 R29, R4, R18.reuse, R5.reuse ;  /* 0x00000012041d7219 */ /* 0x182fe40000001205 */
[----:B------:R-:W-:-:S05]  /*1390*/  SHF.R.U32.HI R4, RZ, R18, R5 ;  /* 0x00000012ff047219 */ /* 0x000fca0000011605 */
[----:B------:R-:W1:Y:S01]  /*13a0*/  LDC R30, c[0x0][0x648] ;  /* 0x00019200ff1e7b82 */ /* 0x000e620000000800 */
[-CC-:B---3--:R-:W-:Y:S02]  /*13b0*/  SHF.R.U64 R39, R29, R19.reuse, R4.reuse ;  /* 0x000000131d277219 */ /* 0x188fe40000001204 */
[----:B------:R-:W-:-:S05]  /*13c0*/  SHF.R.U32.HI R5, RZ, R19, R4 ;  /* 0x00000013ff057219 */ /* 0x000fca0000011604 */
[----:B------:R-:W3:Y:S01]  /*13d0*/  LDC R34, c[0x0][0x638] ;  /* 0x00018e00ff227b82 */ /* 0x000ee20000000800 */
[-C--:B--2---:R-:W-:Y:S02]  /*13e0*/  SHF.L.U32 R4, R17, R28.reuse, RZ ;  /* 0x0000001c11047219 */ /* 0x084fe400000006ff */
[--C-:B------:R-:W-:Y:S02]  /*13f0*/  SHF.R.U64 R38, R39, R28, R5.reuse ;  /* 0x0000001c27267219 */ /* 0x100fe40000001205 */
[----:B------:R-:W-:Y:S02]  /*1400*/  LOP3.LUT R6, RZ, R4, RZ, 0x33, !PT ;  /* 0x00000004ff067212 */ /* 0x000fe400078e33ff */
[----:B------:R-:W-:Y:S01]  /*1410*/  SHF.R.U32.HI R5, RZ, R28, R5 ;  /* 0x0000001cff057219 */ /* 0x000fe20000011605 */
[----:B------:R-:W2:Y:S01]  /*1420*/  LDC R36, c[0x0][0x610] ;  /* 0x00018400ff247b82 */ /* 0x000ea20000000800 */
[----:B------:R-:W-:Y:S01]  /*1430*/  IMAD.MOV.U32 R4, RZ, RZ, R38 ;  /* 0x000000ffff047224 */ /* 0x000fe200078e0026 */
[----:B------:R-:W-:Y:S06]  /*1440*/  @!P1 BRA `(.L_x_15) ;  /* 0x0000000000289947 */ /* 0x000fec0003800000 */
[----:B------:R-:W4:Y:S02]  /*1450*/  LDC R17, c[0x0][0x64c] ;  /* 0x00019300ff117b82 */ /* 0x000f240000000800 */
[----:B----4-:R-:W-:-:S05]  /*1460*/  IADD3 R17, P1, R38, R17, RZ ;  /* 0x0000001126117210 */ /* 0x010fca0007f3e0ff */
        /* <DEDUP_REMOVED lines=8> */
.L_x_15:
[----:B-1----:R-:W-:Y:S01]  /*14f0*/  SHF.R.U64 R15, R4, R30, R5 ;  /* 0x0000001e040f7219 */ /* 0x002fe20000001205 */
[----:B------:R-:W-:Y:S01]  /*1500*/  @P4 IMAD R24, R25, R26, R14 ;  /* 0x0000001a19184224 */ /* 0x000fe200078e020e */
[----:B------:R-:W-:Y:S01]  /*1510*/  LOP3.LUT R5, R39, R6, RZ, 0xc0, !PT ;  /* 0x0000000627057212 */ /* 0x000fe200078ec0ff */
[----:B0-----:R-:W-:Y:S01]  /*1520*/  VIADD R6, R31, 0xffffffff ;  /* 0xffffffff1f067836 */ /* 0x001fe20000000000 */
[----:B------:R-:W-:Y:S01]  /*1530*/  SHF.L.U32 R4, R35, R28, RZ ;  /* 0x0000001c23047219 */ /* 0x000fe200000006ff */
[----:B------:R-:W-:-:S03]  /*1540*/  IMAD.MOV R17, RZ, RZ, -R15 ;  /* 0x000000ffff117224 */ /* 0x000fc600078e0a0f */
[----:B------:R-:W-:Y:S01]  /*1550*/  LOP3.LUT R29, R29, R6, RZ, 0xc0, !PT ;  /* 0x000000061d1d7212 */ /* 0x000fe200078ec0ff */
[----:B------:R-:W-:Y:S02]  /*1560*/  IMAD R5, R4, R15, R5 ;  /* 0x0000000f04057224 */ /* 0x000fe400078e0205 */
[----:B---3--:R-:W-:Y:S02]  /*1570*/  IMAD R4, R17, R34, R38 ;  /* 0x0000002211047224 */ /* 0x008fe400078e0226 */
[----:B--2---:R-:W-:Y:S02]  /*1580*/  IMAD R6, R5, R36, R24 ;  /* 0x0000002405067224 */ /* 0x004fe400078e0218 */
[----:B------:R-:W-:Y:S02]  /*1590*/  IMAD R5, R4, R31, R29 ;  /* 0x0000001f04057224 */ /* 0x000fe400078e021d */
[----:B------:R-:W-:-:S03]  /*15a0*/  IMAD.MOV.U32 R17, RZ, RZ, 0x1 ;  /* 0x00000001ff117424 */ /* 0x000fc600078e00ff */
[----:B------:R-:W-:Y:S02]  /*15b0*/  SEL R4, R5, R6, !P4 ;  /* 0x0000000605047207 */ /* 0x000fe40006000000 */
[----:B------:R-:W-:Y:S01]  /*15c0*/  SEL R6, R6, R5, !P4 ;  /* 0x0000000506067207 */ /* 0x000fe20006000000 */
[----:B------:R-:W-:-:S07]  /*15d0*/  IMAD.MOV.U32 R5, RZ, RZ, R37 ;  /* 0x000000ffff057224 */ /* 0x000fce00078e0025 */
.L_x_13:
[----:B------:R-:W-:Y:S05]  /*15e0*/  @!P3 BRA `(.L_x_16) ;  /* 0x00000000000cb947 */ /* 0x000fea0003800000 */
[----:B------:R-:W-:Y:S01]  /*15f0*/  UCGABAR_WAIT ;  /* 0x0000000000007dc7 */ /* 0x000fe20008000000 */
[----:B------:R-:W-:Y:S01]  /*1600*/  CCTL.IVALL ;  /* 0x00000000ff00798f */ /* 0x000fe20002000000 */
[----:B------:R-:W-:Y:S05]  /*1610*/  BRA `(.L_x_17) ;  /* 0x0000000000047947 */ /* 0x000fea0003800000 */
.L_x_16:
[----:B------:R-:W-:Y:S06]  /*1620*/  BAR.SYNC.DEFER_BLOCKING 0x0 ;  /* 0x0000000000007b1d */ /* 0x000fec0000010000 */
.L_x_17:
[----:B------:R-:W-:Y:S05]  /*1630*/  @!P2 BRA `(.L_x_18) ;  /* 0x0000004000f0a947 */ /* 0x000fea0003800000 */
[----:B------:R-:W-:-:S13]  /*1640*/  ISETP.GT.U32.AND P1, PT, R40, 0x1, PT ;  /* 0x000000012800780c */ /* 0x000fda0003f24070 */
[----:B------:R-:W-:Y:S05]  /*1650*/  @P1 EXIT ;  /* 0x000000000000194d */ /* 0x000fea0003800000 */
.L_x_19:
[----:B------:R-:W-:-:S08]  /*1660*/  NOP ;  /* 0x0000000000007918 */ /* 0x000fd00000000000 */
[----:B------:R-:W0:Y:S02]  /*1670*/  USETMAXREG.TRY_ALLOC.CTAPOOL UP0, 0xe8 ;  /* 0x000000e8000079c8 */ /* 0x000e240008000600 */
[----:B0-----:R-:W-:-:S13]  /*1680*/  PLOP3.LUT P1, PT, PT, PT, UP0, 0x80, 0x0 ;  /* 0x000000000000781c */ /* 0x001fda0003f2f008 */
[----:B------:R-:W-:Y:S05]  /*1690*/  @!P1 BRA `(.L_x_19) ;  /* 0xfffffffc00f09947 */ /* 0x000fea000383ffff */
[----:B------:R-:W-:-:S13]  /*16a0*/  LOP3.LUT P1, RZ, R17, 0xff, RZ, 0xc0, !PT ;  /* 0x000000ff11ff7812 */ /* 0x000fda000782c0ff */
[----:B------:R-:W-:Y:S05]  /*16b0*/  @!P1 EXIT ;  /* 0x000000000000994d */ /* 0x000fea0003800000 */
[----:B------:R-:W0:Y:S01]  /*16c0*/  S2UR UR6, SR_CgaCtaId ;  /* 0x00000000000679c3 */ /* 0x000e220000008800 */
[CC--:B------:R-:W-:Y:S01]  /*16d0*/  LEA.HI R11, R23.reuse, R10.reuse, RZ, 0x2 ;  /* 0x0000000a170b7211 */ /* 0x0c0fe200078f10ff */
[----:B------:R-:W-:Y:S01]  /*16e0*/  UIADD3 UR7, UR15, -0x1, URZ ;  /* 0xffffffff0f077890 */ /* 0x000fe2000fffe03f */
[----:B------:R-:W-:Y:S01]  /*16f0*/  LEA.HI R23, R23, R10, RZ, 0x5 ;  /* 0x0000000a17177211 */ /* 0x000fe200078f28ff */
[----:B------:R-:W-:Y:S01]  /*1700*/  UMOV UR12, 0x400 ;  /* 0x00000400000c7882 */ /* 0x000fe20000000000 */
[--C-:B------:R-:W-:Y:S01]  /*1710*/  SHF.R.S32.HI R14, RZ, 0x2, R11.reuse ;  /* 0x00000002ff0e7819 */ /* 0x100fe2000001140b */
[----:B------:R-:W-:Y:S01]  /*1720*/  UISETP.LT.AND UP0, UPT, UR13, 0x1, UPT ;  /* 0x000000010d00788c */ /* 0x000fe2000bf01270 */
[----:B------:R-:W-:Y:S01]  /*1730*/  SHF.R.S32.HI R15, RZ, 0x1f, R11 ;  /* 0x0000001fff0f7819 */ /* 0x000fe2000001140b */
[----:B------:R-:W-:Y:S01]  /*1740*/  USHF.L.U32 UR22, UR13, 0x1, URZ ;  /* 0x000000010d167899 */ /* 0x000fe2000800063f */
[----:B------:R-:W-:Y:S01]  /*1750*/  SHF.R.S32.HI R23, RZ, 0x5, R23 ;  /* 0x00000005ff177819 */ /* 0x000fe20000011417 */
[----:B------:R-:W-:Y:S01]  /*1760*/  USEL UR14, UR13, 0x1, UP0 ;  /* 0x000000010d0e7887 */ /* 0x000fe20008000000 */
[----:B------:R-:W-:Y:S01]  /*1770*/  LEA.HI R15, R15, R14, RZ, 0x3 ;  /* 0x0000000e0f0f7211 */ /* 0x000fe200078f18ff */
[----:B------:R-:W-:Y:S01]  /*1780*/  UISETP.NE.AND UP0, UPT, UR7, URZ, UPT ;  /* 0x0000003f0700728c */ /* 0x000fe2000bf05270 */
[----:B------:R-:W-:Y:S01]  /*1790*/  LOP3.LUT R17, R11, 0xfffffffc, RZ, 0xc0, !PT ;  /* 0xfffffffc0b117812 */ /* 0x000fe200078ec0ff */
[----:B------:R-:W-:Y:S01]  /*17a0*/  UIADD3 UR14, -UR14, UR13, URZ ;  /* 0x0000000d0e0e7290 */ /* 0x000fe2000fffe13f */
[----:B------:R-:W-:Y:S01]  /*17b0*/  LOP3.LUT R15, R15, 0xfffffff8, RZ, 0xc0, !PT ;  /* 0xfffffff80f0f7812 */ /* 0x000fe200078ec0ff */
[----:B------:R-:W-:Y:S01]  /*17c0*/  USEL UR9, URZ, 0x1, UP0 ;  /* 0x000000013f097887 */ /* 0x000fe20008000000 */
[----:B------:R-:W-:Y:S01]  /*17d0*/  LOP3.LUT R85, R7, 0x1, RZ, 0xfc, !PT ;  /* 0x0000000107557812 */ /* 0x000fe200078efcff */
[----:B------:R-:W-:-:S02]  /*17e0*/  IMAD.IADD R17, R10, 0x1, -R17 ;  /* 0x000000010a117824 */ /* 0x000fc400078e0a11 */
[----:B------:R-:W-:Y:S02]  /*17f0*/  IMAD.IADD R14, R14, 0x1, -R15 ;  /* 0x000000010e0e7824 */ /* 0x000fe400078e0a0f */
[----:B------:R-:W-:Y:S01]  /*1800*/  IMAD.U32 R86, RZ, RZ, UR9 ;  /* 0x00000009ff567e24 */ /* 0x000fe2000f8e00ff */
[----:B0-----:R-:W-:Y:S02]  /*1810*/  ULEA UR12, UR6, UR12, 0x18 ;  /* 0x0000000c060c7291 */ /* 0x001fe4000f8ec03f */
[--C-:B------:R-:W-:Y:S01]  /*1820*/  SHF.R.S32.HI R15, RZ, 0x1f, R14.reuse ;  /* 0x0000001fff0f7819 */ /* 0x100fe2000001140e */
[----:B------:R-:W-:Y:S01]  /*1830*/  USHF.L.U32 UR6, UR7, 0x3, URZ ;  /* 0x0000000307067899 */ /* 0x000fe2000800063f */
[C-C-:B------:R-:W-:Y:S01]  /*1840*/  IMAD R20, R23.reuse, -0x10, -R14.reuse ;  /* 0xfffffff017147824 */ /* 0x140fe200078e0a0e */
[----:B------:R-:W-:Y:S02]  /*1850*/  UIADD3 UR7, UR12, 0x1c300, URZ ;  /* 0x0001c3000c077890 */ /* 0x000fe4000fffe03f */
[----:B------:R-:W-:Y:S01]  /*1860*/  ULOP3.LUT UR6, UR6, 0x8, URZ, 0xc0, !UPT ;  /* 0x0000000806067892 */ /* 0x000fe2000f8ec03f */
[----:B------:R-:W-:Y:S01]  /*1870*/  IMAD.WIDE R10, R23, 0x10, R14 ;  /* 0x00000010170a7825 */ /* 0x000fe200078e020e */
[----:B------:R-:W-:-:S02]  /*1880*/  UIADD3 UR8, UR12, 0x300, URZ ;  /* 0x000003000c087890 */ /* 0x000fc4000fffe03f */
[----:B------:R-:W-:Y:S02]  /*1890*/  USHF.R.U32.HI UR7, URZ, 0x4, UR7 ;  /* 0x000000043f077899 */ /* 0x000fe40008011607 */
[----:B------:R-:W-:Y:S02]  /*18a0*/  USHF.R.U32.HI UR8, URZ, 0x4, UR8 ;  /* 0x000000043f087899 */ /* 0x000fe40008011608 */
[----:B------:R-:W-:Y:S02]  /*18b0*/  ULOP3.LUT UR24, UR6, 0x8, URZ, 0x3c, !UPT ;  /* 0x0000000806187892 */ /* 0x000fe4000f8e3c3f */
[----:B------:R-:W-:Y:S02]  /*18c0*/  ULOP3.LUT UR16, UR6, 0x18, URZ, 0x3c, !UPT ;  /* 0x0000001806107892 */ /* 0x000fe4000f8e3c3f */
[----:B------:R-:W-:Y:S01]  /*18d0*/  UIADD3 UR23, UR12, 0x1d0, URZ ;  /* 0x000001d00c177890 */ /* 0x000fe2000fffe03f */
[----:B------:R-:W-:Y:S01]  /*18e0*/  ULDC UR6, c[0x0][0x284] ;  /* 0x0000a10000067ab9 */ /* 0x000fe20000000800 */
[----:B------:R-:W-:Y:S01]  /*18f0*/  ULOP3.LUT UR7, UR7, 0x3fff, URZ, 0xc0, !UPT ;  /* 0x00003fff07077892 */ /* 0x000fe2000f8ec03f */
[----:B------:R-:W-:Y:S01]  /*1900*/  VIADD R20, R20, UR6 ;  /* 0x0000000614147c36 */ /* 0x000fe20008000000 */
[----:B------:R-:W-:-:S02]  /*1910*/  ULOP3.LUT UR8, UR8, 0x3fff, URZ, 0xc0, !UPT ;  /* 0x00003fff08087892 */ /* 0x000fc4000f8ec03f */
[----:B------:R-:W-:Y:S02]  /*1920*/  ULEA UR15, UR15, UR23, 0x3 ;  /* 0x000000170f0f7291 */ /* 0x000fe4000f8e183f */
[----:B------:R-:W-:Y:S02]  /*1930*/  ULOP3.LUT UR17, UR7, 0x10000, URZ, 0xfc, !UPT ;  /* 0x0001000007117892 */ /* 0x000fe4000f8efc3f */
[----:B------:R-:W-:-:S12]  /*1940*/  ULOP3.LUT UR18, UR8, 0x10000, URZ, 0xfc, !UPT ;  /* 0x0001000008127892 */ /* 0x000fd8000f8efc3f */
.L_x_110:
[----:B------:R-:W-:Y:S01]  /*1950*/  SHF.L.U32 R14, R86, 0x1f, RZ ;  /* 0x0000001f560e7819 */ /* 0x000fe200000006ff */
[----:B------:R-:W0:Y:S01]  /*1960*/  LDC R15, c[0x0][0x28c] ;  /* 0x0000a300ff0f7b82 */ /* 0x000e220000000800 */
[----:B------:R-:W-:Y:S01]  /*1970*/  UMOV UR6, URZ ;  /* 0x0000003f00067c82 */ /* 0x000fe20008000000 */
[----:B------:R-:W-:Y:S01]  /*1980*/  UMOV UR19, UR5 ;  /* 0x0000000500137c82 */ /* 0x000fe20008000000 */
[----:B------:R-:W1:Y:S01]  /*1990*/  SYNCS.PHASECHK.TRANS64.TRYWAIT P1, [UR15+-0x8], R14 ;  /* 0xfffff80eff0075a7 */ /* 0x000e62000802014f */
[----:B0-----:R-:W-:Y:S01]  /*19a0*/  ISETP.GE.AND P2, PT, R15, 0x1, PT ;  /* 0x000000010f00780c */ /* 0x001fe20003f46270 */
[----:B-1-34-:R-:W-:-:S12]  /*19b0*/  @!P1 BRA `(.L_x_20) ;  /* 0x0000005c00689947 */ /* 0x01afd80003800000 */
.L_x_156:
[----:B------:R-:W-:Y:S01]  /*19c0*/  UMOV UR7, URZ ;  /* 0x0000003f00077c82 */ /* 0x000fe20008000000 */
[----:B------:R-:W-:Y:S01]  /*19d0*/  UMOV UR8, URZ ;  /* 0x0000003f00087c82 */ /* 0x000fe20008000000 */
[----:B------:R-:W-:Y:S01]  /*19e0*/  CS2R R22, SRZ ;  /* 0x0000000000167805 */ /* 0x000fe2000001ff00 */
[----:B------:R-:W-:Y:S01]  /*19f0*/  IMAD.MOV.U32 R21, RZ, RZ, RZ ;  /* 0x000000ffff157224 */ /* 0x000fe200078e00ff */
[----:B------:R-:W-:Y:S02]  /*1a00*/  CS2R R56, SRZ ;  /* 0x0000000000387805 */ /* 0x000fe4000001ff00 */
[----:B------:R-:W-:Y:S02]  /*1a10*/  CS2R R58, SRZ ;  /* 0x00000000003a7805 */ /* 0x000fe4000001ff00 */
[----:B------:R-:W-:Y:S02]  /*1a20*/  CS2R R60, SRZ ;  /* 0x00000000003c7805 */ /* 0x000fe4000001ff00 */
[----:B------:R-:W-:-:S02]  /*1a30*/  CS2R R62, SRZ ;  /* 0x00000000003e7805 */ /* 0x000fc4000001ff00 */
[----:B------:R-:W-:Y:S02]  /*1a40*/  CS2R R64, SRZ ;  /* 0x0000000000407805 */ /* 0x000fe4000001ff00 */
[----:B------:R-:W-:Y:S02]  /*1a50*/  CS2R R66, SRZ ;  /* 0x0000000000427805 */ /* 0x000fe4000001ff00 */
[----:B------:R-:W-:Y:S02]  /*1a60*/  CS2R R68, SRZ ;  /* 0x0000000000447805 */ /* 0x000fe4000001ff00 */
[----:B------:R-:W-:Y:S02]  /*1a70*/  CS2R R70, SRZ ;  /* 0x0000000000467805 */ /* 0x000fe4000001ff00 */
[----:B------:R-:W-:Y:S02]  /*1a80*/  CS2R R72, SRZ ;  /* 0x0000000000487805 */ /* 0x000fe4000001ff00 */
[----:B------:R-:W-:-:S02]  /*1a90*/  CS2R R74, SRZ ;  /* 0x00000000004a7805 */ /* 0x000fc4000001ff00 */
[----:B------:R-:W-:Y:S02]  /*1aa0*/  CS2R R76, SRZ ;  /* 0x00000000004c7805 */ /* 0x000fe4000001ff00 */
[----:B------:R-:W-:Y:S02]  /*1ab0*/  CS2R R78, SRZ ;  /* 0x00000000004e7805 */ /* 0x000fe4000001ff00 */
[----:B------:R-:W-:Y:S02]  /*1ac0*/  CS2R R80, SRZ ;  /* 0x0000000000507805 */ /* 0x000fe4000001ff00 */
[----:B------:R-:W-:Y:S01]  /*1ad0*/  CS2R R82, SRZ ;  /* 0x0000000000527805 */ /* 0x000fe2000001ff00 */
[----:B------:R-:W-:Y:S01]  /*1ae0*/  IMAD.MOV.U32 R84, RZ, RZ, RZ ;  /* 0x000000ffff547224 */ /* 0x000fe200078e00ff */
[----:B------:R-:W-:Y:S01]  /*1af0*/  CS2R R24, SRZ ;  /* 0x0000000000187805 */ /* 0x000fe2000001ff00 */
[----:B------:R-:W-:Y:S01]  /*1b00*/  IMAD.U32 R87, RZ, RZ, UR4 ;  /* 0x00000004ff577e24 */ /* 0x000fe2000f8e00ff */
        /* <DEDUP_REMOVED lines=14> */
[----:B------:R-:W-:Y:S01]  /*1bf0*/  CS2R R54, SRZ ;  /* 0x0000000000367805 */ /* 0x000fe2000001ff00 */
[----:B------:R-:W-:Y:S06]  /*1c00*/  @!P2 BRA `(.L_x_21) ;  /* 0x00000004005ca947 */ /* 0x000fec0003800000 */
[----:B------:R-:W-:-:S13]  /*1c10*/  ISETP.NE.AND P2, PT, R85, 0x3, PT ;  /* 0x000000035500780c */ /* 0x000fda0003f45270 */
[----:B------:R-:W-:Y:S05]  /*1c20*/  @!P2 BRA `(.L_x_22) ;  /* 0x000000000004a947 */ /* 0x000fea0003800000 */
[----:B------:R-:W-:Y:S01]  /*1c30*/  BPT.TRAP 0x1 ;  /* 0x000000040000795c */ /* 0x000fe20000300000 */
.L_x_22:
[----:B------:R-:W-:Y:S01]  /*1c40*/  ULEA UR6, UR5, UR12, 0x3 ;  /* 0x0000000c05067291 */ /* 0x000fe2000f8e183f */
[----:B0-----:R-:W-:-:S05]  /*1c50*/  IMAD.U32 R14, RZ, RZ, UR4 ;  /* 0x00000004ff0e7e24 */ /* 0x001fca000f8e00ff */
[----:B------:R-:W-:-:S04]  /*1c60*/  SHF.L.U32 R14, R14, 0x1f, RZ ;  /* 0x0000001f0e0e7819 */ /* 0x000fc800000006ff */
[----:B------:R0:W1:Y:S01]  /*1c70*/  SYNCS.PHASECHK.TRANS64.TRYWAIT P1, [UR6], R14 ;  /* 0x0000000eff0075a7 */ /* 0x0000620008020146 */
[----:B------:R-:W-:Y:S05]  /*1c80*/  @!P2 BRA `(.L_x_23) ;  /* 0x000000000004a947 */ /* 0x000fea0003800000 */
[----:B------:R-:W-:Y:S01]  /*1c90*/  BPT.TRAP 0x1 ;  /* 0x000000040000795c */ /* 0x000fe20000300000 */
.L_x_23:
[----:B-1----:R-:W-:Y:S05]  /*1ca0*/  @P1 BRA `(.L_x_24) ;  /* 0x0000000000081947 */ /* 0x002fea0003800000 */
[----:B------:R-:W1:Y:S02]  /*1cb0*/  SYNCS.PHASECHK.TRANS64.TRYWAIT P1, [UR6], R14 ;  /* 0x0000000eff0075a7 */ /* 0x000e640008020146 */
[----:B-1----:R-:W-:Y:S05]  /*1cc0*/  @!P1 BRA `(.L_x_25) ;  /* 0x0000005800bc9947 */ /* 0x002fea0003800000 */
.L_x_24:
[----:B------:R-:W-:Y:S01]  /*1cd0*/  ULEA UR8, UR5, UR18, 0x8 ;  /* 0x0000001205087291 */ /* 0x000fe2000f8e403f */
[----:B------:R-:W-:Y:S01]  /*1ce0*/  WARPGROUP.ARRIVE ;  /* 0x00000000000079c5 */ /* 0x000fe20000000000 */
[----:B------:R-:W-:Y:S01]  /*1cf0*/  ULEA UR10, UR5, UR17, 0x8 ;  /* 0x00000011050a7291 */ /* 0x000fe2000f8e403f */
[----:B------:R-:W-:Y:S01]  /*1d00*/  CS2R R22, SRZ ;  /* 0x0000000000167805 */ /* 0x000fe2000001ff00 */
[----:B------:R-:W-:Y:S01]  /*1d10*/  UMOV UR9, 0x80000020 ;  /* 0x8000002000097882 */ /* 0x000fe20000000000 */
[----:B------:R-:W-:Y:S01]  /*1d20*/  UMOV UR11, 0x80000020 ;  /* 0x80000020000b7882 */ /* 0x000fe20000000000 */
[----:B------:R-:W-:Y:S01]  /*1d30*/  ULDC UR7, c[0x0][0x50c] ;  /* 0x0001430000077ab9 */ /* 0x000fe20000000800 */
[----:B------:R-:W-:Y:S01]  /*1d40*/  UMOV UR6, 0x2 ;  /* 0x0000000200067882 */ /* 0x000fe20000000000 */
[----:B------:R-:W-:Y:S01]  /*1d50*/  UISETP.NE.AND UP0, UPT, UR7, 0x2, UPT ;  /* 0x000000020700788c */ /* 0x000fe2000bf05270 */
[----:B------:R-:W-:Y:S01]  /*1d60*/  IMAD.MOV.U32 R21, RZ, RZ, RZ ;  /* 0x000000ffff157224 */ /* 0x000fe200078e00ff */
[----:B------:R-:W-:Y:S01]  /*1d70*/  CS2R R56, SRZ ;  /* 0x0000000000387805 */ /* 0x000fe2000001ff00 */
[----:B------:R-:W-:Y:S01]  /*1d80*/  QGMMA.64x64x32.F32.E4M3.E4M3 R24, gdesc[UR8], RZ, !UPT ;  /* 0x00e00000081879f3 */ /* 0x000fe2000c7008ff */
[----:B------:R-:W-:Y:S01]  /*1d90*/  USEL UR7, URZ, 0x1, UP0 ;  /* 0x000000013f077887 */ /* 0x000fe20008000000 */
[----:B------:R-:W-:Y:S01]  /*1da0*/  CS2R R58, SRZ ;  /* 0x00000000003a7805 */ /* 0x000fe2000001ff00 */
[----:B------:R-:W-:Y:S01]  /*1db0*/  UIADD3 UR8, UR8, 0x2, URZ ;  /* 0x0000000208087890 */ /* 0x000fe2000fffe03f */
[----:B------:R-:W-:Y:S01]  /*1dc0*/  CS2R R60, SRZ ;  /* 0x00000000003c7805 */ /* 0x000fe2000001ff00 */
[----:B------:R-:W-:Y:S01]  /*1dd0*/  UIADD3 UR10, UR10, 0x2, URZ ;  /* 0x000000020a0a7890 */ /* 0x000fe2000fffe03f */
[----:B------:R-:W-:-:S02]  /*1de0*/  CS2R R62, SRZ ;  /* 0x00000000003e7805 */ /* 0x000fc4000001ff00 */
[----:B------:R-:W-:Y:S01]  /*1df0*/  ISETP.NE.AND P1, PT, RZ, UR7, PT ;  /* 0x00000007ff007c0c */ /* 0x000fe2000bf25270 */
[----:B------:R-:W-:Y:S01]  /*1e00*/  UMOV UR9, 0x80000020 ;  /* 0x8000002000097882 */ /* 0x000fe20000000000 */
[----:B------:R-:W-:Y:S01]  /*1e10*/  UMOV UR11, 0x80000020 ;  /* 0x80000020000b7882 */ /* 0x000fe20000000000 */
        /* <DEDUP_REMOVED lines=9> */
[----:B------:R-:W-:Y:S01]  /*1eb0*/  CS2R R82, SRZ ;  /* 0x0000000000527805 */ /* 0x000fe2000001ff00 */
[----:B------:R-:W-:Y:S01]  /*1ec0*/  IMAD.MOV.U32 R84, RZ, RZ, RZ ;  /* 0x000000ffff547224 */ /* 0x000fe200078e00ff */
[----:B------:R-:W-:Y:S01]  /*1ed0*/  QGMMA.64x64x32.F32.E4M3.E4M3 R24, gdesc[UR8], R24, gsb0 ;  /* 0x00e00000081879f3 */ /* 0x000fe20008000818 */
[----:B------:R-:W-:Y:S05]  /*1ee0*/  @!P1 BRA `(.L_x_26) ;  /* 0x0000000000889947 */ /* 0x000fea0003800000 */
[----:B------:R-:W-:Y:S02]  /*1ef0*/  WARPGROUP.DEPBAR.LE gsb0, 0x0 ;  /* 0x00008000000079c5 */ /* 0x000fe40000010000 */
[----:B------:R-:W-:-:S01]  /*1f00*/  FADD R83, RZ, R24 ;  /* 0x00000018ff537221 */ /* 0x000fc20000000000 */
[----:B------:R-:W-:Y:S01]  /*1f10*/  FADD R84, RZ, R25 ;  /* 0x00000019ff547221 */ /* 0x000fe20000000000 */
        /* <DEDUP_REMOVED lines=30> */
[----:B------:R-:W-:-:S06]  /*2100*/  UMOV UR6, URZ ;  /* 0x0000003f00067c82 */ /* 0x000fcc0008000000 */
.L_x_26:
[----:B------:R-:W-:-:S04]  /*2110*/  UIADD3 UR19, UR5, 0x1, URZ ;  /* 0x0000000105137890 */ /* 0x000fc8000fffe03f */
[----:B------:R-:W-:-:S04]  /*2120*/  UISETP.NE.AND UP0, UPT, UR19, 0x1c, UPT ;  /* 0x0000001c1300788c */ /* 0x000fc8000bf05270 */
[----:B------:R-:W-:Y:S02]  /*2130*/  USEL UR8, URZ, 0x1, UP0 ;  /* 0x000000013f087887 */ /* 0x000fe40008000000 */
[----:B------:R-:W-:Y:S02]  /*2140*/  USEL UR19, UR19, URZ, UP0 ;  /* 0x0000003f13137287 */ /* 0x000fe40008000000 */
[----:B------:R-:W-:-:S06]  /*2150*/  ULOP3.LUT UR8, UR4, UR8, URZ, 0x3c, !UPT ;  /* 0x0000000804087292 */ /* 0x000fcc000f8e3c3f */
[----:B------:R-:W-:Y:S01]  /*2160*/  IMAD.U32 R87, RZ, RZ, UR8 ;  /* 0x00000008ff577e24 */ /* 0x000fe2000f8e00ff */
[----:B------:R-:W-:-:S06]  /*2170*/  UMOV UR8, 0x1 ;  /* 0x0000000100087882 */ /* 0x000fcc0000000000 */
.L_x_21:
[----:B------:R-:W-:-:S06]  /*2180*/  UISETP.GE.AND UP0, UPT, UR14, 0x1, UPT ;  /* 0x000000010e00788c */ /* 0x000fcc000bf06270 */
[----:B------:R-:W-:-:S13]  /*2190*/  PLOP3.LUT P1, PT, PT, PT, UP0, 0x80, 0x0 ;  /* 0x000000000000781c */ /* 0x000fda0003f2f008 */
[----:B------:R-:W-:Y:S05]  /*21a0*/  @!P1 BRA `(.L_x_27) ;  /* 0x0000000400649947 */ /* 0x000fea0003800000 */
[----:B01----:R-:W-:Y:S01]  /*21b0*/  IMAD.U32 R14, RZ, RZ, UR14 ;  /* 0x0000000eff0e7e24 */ /* 0x003fe2000f8e00ff */
[----:B------:R-:W-:Y:S01]  /*21c0*/  ULDC UR25, c[0x0][0x50c] ;  /* 0x0001430000197ab9 */ /* 0x000fe20000000800 */
[----:B------:R-:W-:-:S07]  /*21d0*/  IMAD.U32 R15, RZ, RZ, UR5 ;  /* 0x00000005ff0f7e24 */ /* 0x000fce000f8e00ff */
.L_x_35:
[----:B------:R-:W-:-:S13]  /*21e0*/  ISETP.NE.AND P2, PT, R85, 0x3, PT ;  /* 0x000000035500780c */ /* 0x000fda0003f45270 */
[----:B0-----:R-:W-:Y:S05]  /*21f0*/  @!P2 BRA `(.L_x_28) ;  /* 0x000000000004a947 */ /* 0x001fea0003800000 */
[----:B------:R-:W-:Y:S01]  /*2200*/  BPT.TRAP 0x1 ;  /* 0x000000040000795c */ /* 0x000fe20000300000 */
.L_x_28:
[----:B------:R-:W-:Y:S01]  /*2210*/  ULEA UR9, UR19, UR12, 0x3 ;  /* 0x0000000c13097291 */ /* 0x000fe2000f8e183f */
[----:B------:R-:W-:-:S08]  /*2220*/  SHF.L.U32 R18, R87, 0x1f, RZ ;  /* 0x0000001f57127819 */ /* 0x000fd000000006ff */
[----:B------:R0:W1:Y:S01]  /*2230*/  SYNCS.PHASECHK.TRANS64.TRYWAIT P1, [UR9], R18 ;  /* 0x00000012ff0075a7 */ /* 0x0000620008020149 */
[----:B------:R-:W-:Y:S05]  /*2240*/  @!P2 BRA `(.L_x_29) ;  /* 0x000000000004a947 */ /* 0x000fea0003800000 */
[----:B------:R-:W-:Y:S01]  /*2250*/  BPT.TRAP 0x1 ;  /* 0x000000040000795c */ /* 0x000fe20000300000 */
.L_x_29:
[----:B-1----:R-:W-:Y:S05]  /*2260*/  @P1 BRA `(.L_x_30) ;  /* 0x0000000000081947 */ /* 0x002fea0003800000 */
[----:B------:R-:W1:Y:S02]  /*2270*/  SYNCS.PHASECHK.TRANS64.TRYWAIT P1, [UR9], R18 ;  /* 0x00000012ff0075a7 */ /* 0x000e640008020149 */
[----:B-1----:R-:W-:Y:S05]  /*2280*/  @!P1 BRA `(.L_x_31) ;  /* 0x0000005400649947 */ /* 0x002fea0003800000 */
.L_x_30:
[----:B------:R-:W-:Y:S01]  /*2290*/  UISETP.NE.AND UP0, UPT, UR7, URZ, UPT ;  /* 0x0000003f0700728c */ /* 0x000fe2000bf05270 */
[----:B------:R-:W-:Y:S01]  /*22a0*/  WARPGROUP.ARRIVE ;  /* 0x00000000000079c5 */ /* 0x000fe20000000000 */
[----:B------:R-:W-:Y:S02]  /*22b0*/  ULEA UR10, UR19, UR17, 0x8 ;  /* 0x00000011130a7291 */ /* 0x000fe4000f8e403f */
[----:B------:R-:W-:Y:S01]  /*22c0*/  USEL UR8, UR8, URZ, !UP0 ;  /* 0x0000003f08087287 */ /* 0x000fe2000c000000 */
[----:B------:R-:W-:Y:S01]  /*22d0*/  UMOV UR9, 0x80000020 ;  /* 0x8000002000097882 */ /* 0x000fe20000000000 */
[----:B------:R-:W-:Y:S02]  /*22e0*/  UMOV UR11, 0x80000020 ;  /* 0x80000020000b7882 */ /* 0x000fe40000000000 */
[----:B------:R-:W-:Y:S02]  /*22f0*/  UISETP.NE.U32.AND UP0, UPT, UR8, URZ, UPT ;  /* 0x0000003f0800728c */ /* 0x000fe4000bf05070 */
[----:B------:R-:W-:-:S02]  /*2300*/  ULEA UR8, UR19, UR18, 0x8 ;  /* 0x0000001213087291 */ /* 0x000fc4000f8e403f */
[----:B------:R-:W-:-:S07]  /*2310*/  UIADD3 UR6, UR6, 0x2, URZ ;  /* 0x0000000206067890 */ /* 0x000fce000fffe03f */
[----:B------:R-:W-:Y:S01]  /*2320*/  QGMMA.64x64x32.F32.E4M3.E4M3 R24, gdesc[UR8], R24, UP0 ;  /* 0x00e00000081879f3 */ /* 0x000fe2000bf00818 */
[----:B------:R-:W-:Y:S02]  /*2330*/  UIADD3 UR8, UR8, 0x2, URZ ;  /* 0x0000000208087890 */ /* 0x000fe4000fffe03f */
[----:B------:R-:W-:Y:S01]  /*2340*/  UIADD3 UR10, UR10, 0x2, URZ ;  /* 0x000000020a0a7890 */ /* 0x000fe2000fffe03f */
[----:B------:R-:W-:Y:S01]  /*2350*/  UMOV UR9, 0x80000020 ;  /* 0x8000002000097882 */ /* 0x000fe20000000000 */
[----:B------:R-:W-:Y:S01]  /*2360*/  UMOV UR11, 0x80000020 ;  /* 0x80000020000b7882 */ /* 0x000fe20000000000 */
[----:B------:R-:W-:-:S04]  /*2370*/  UISETP.NE.AND UP0, UPT, UR6, UR25, UPT ;  /* 0x000000190600728c */ /* 0x000fc8000bf05270 */
[----:B------:R-:W-:-:S06]  /*2380*/  USEL UR7, URZ, 0x1, UP0 ;  /* 0x000000013f077887 */ /* 0x000fcc0008000000 */
[----:B------:R-:W-:Y:S01]  /*2390*/  ISETP.NE.AND P1, PT, RZ, UR7, PT ;  /* 0x00000007ff007c0c */ /* 0x000fe2000bf25270 */
[----:B------:R-:W-:Y:S03]  /*23a0*/  QGMMA.64x64x32.F32.E4M3.E4M3 R24, gdesc[UR8], R24, gsb0 ;  /* 0x00e00000081879f3 */ /* 0x000fe60008000818 */
[----:B------:R-:W-:-:S09]  /*23b0*/  WARPGROUP.DEPBAR.LE gsb0, 0x1 ;  /* 0x00008000000079c5 */ /* 0x000fd20000010100 */
[----:B------:R-:W-:Y:S05]  /*23c0*/  @!P1 BRA `(.L_x_32) ;  /* 0x0000000000889947 */ /* 0x000fea0003800000 */
[----:B------:R-:W-:Y:S02]  /*23d0*/  WARPGROUP.DEPBAR.LE gsb0, 0x0 ;  /* 0x00008000000079c5 */ /* 0x000fe40000010000 */
[----:B------:R-:W-:-:S01]  /*23e0*/  FADD R83, R24, R83 ;  /* 0x0000005318537221 */ /* 0x000fc20000000000 */
[----:B------:R-:W-:Y:S01]  /*23f0*/  FADD R84, R25, R84 ;  /* 0x0000005419547221 */ /* 0x000fe20000000000 */
        /* <DEDUP_REMOVED lines=30> */
[----:B------:R-:W-:-:S06]  /*25e0*/  UMOV UR6, URZ ;  /* 0x0000003f00067c82 */ /* 0x000fcc0008000000 */
.L_x_32:
[----:B------:R-:W-:Y:S05]  /*25f0*/  @!P2 BRA `(.L_x_33) ;  /* 0x000000000004a947 */ /* 0x000fea0003800000 */
[----:B------:R-:W-:Y:S01]  /*2600*/  BPT.TRAP 0x1 ;  /* 0x000000040000795c */ /* 0x000fe20000300000 */
.L_x_33:
[----:B01----:R-:W-:Y:S02]  /*2610*/  @P0 LEA R18, R15, UR12, 0x3 ;  /* 0x0000000c0f120c11 */ /* 0x003fe4000f8e18ff */
[----:B------:R-:W-:-:S03]  /*2620*/  ISETP.GT.U32.AND P1, PT, R7, 0x1, PT ;  /* 0x000000010700780c */ /* 0x000fc60003f24070 */
[----:B------:R-:W-:-:S05]  /*2630*/  @P0 VIADD R19, R18, 0xe0 ;  /* 0x000000e012130836 */ /* 0x000fca0000000000 */
[----:B------:R-:W-:-:S04]  /*2640*/  @P0 PRMT R19, R12, 0x654, R19 ;  /* 0x000006540c130816 */ /* 0x000fc80000000013 */
[----:B------:R0:W-:Y:S01]  /*2650*/  @P0 SYNCS.ARRIVE.TRANS64.RED.A1T0 RZ, [R19+URZ], RZ ;  /* 0x000000ff13ff09a7 */ /* 0x0001e2000810043f */
[----:B------:R-:W-:Y:S05]  /*2660*/  @P1 BRA `(.L_x_34) ;  /* 0x0000000000041947 */ /* 0x000fea0003800000 */
[----:B------:R-:W-:Y:S01]  /*2670*/  BPT.TRAP 0x1 ;  /* 0x000000040000795c */ /* 0x000fe20000300000 */
.L_x_34:
[----:B------:R-:W-:Y:S01]  /*2680*/  UIADD3 UR19, UR19, 0x1, URZ ;  /* 0x0000000113137890 */ /* 0x000fe2000fffe03f */
[C---:B------:R-:W-:Y:S01]  /*2690*/  ISETP.GT.AND P2, PT, R14.reuse, 0x1, PT ;  /* 0x000000010e00780c */ /* 0x040fe20003f44270 */
[----:B------:R-:W-:Y:S02]  /*26a0*/  VIADD R15, R15, 0x1 ;  /* 0x000000010f0f7836 */ /* 0x000fe40000000000 */
[----:B------:R-:W-:Y:S01]  /*26b0*/  UISETP.NE.AND UP0, UPT, UR19, 0x1c, UPT ;  /* 0x0000001c1300788c */ /* 0x000fe2000bf05270 */
[----:B------:R-:W-:Y:S02]  /*26c0*/  VIADD R14, R14, 0xffffffff ;  /* 0xffffffff0e0e7836 */ /* 0x000fe40000000000 */
[C---:B------:R-:W-:Y:S01]  /*26d0*/  ISETP.NE.AND P1, PT, R15.reuse, 0x1c, PT ;  /* 0x0000001c0f00780c */ /* 0x040fe20003f25270 */
[----:B------:R-:W-:Y:S02]  /*26e0*/  USEL UR8, URZ, 0x1, UP0 ;  /* 0x000000013f087887 */ /* 0x000fe40008000000 */
[----:B------:R-:W-:Y:S01]  /*26f0*/  USEL UR19, UR19, URZ, UP0 ;  /* 0x0000003f13137287 */ /* 0x000fe20008000000 */
[----:B------:R-:W-:-:S03]  /*2700*/  SEL R15, R15, RZ, P1 ;  /* 0x000000ff0f0f7207 */ /* 0x000fc60000800000 */
[----:B------:R-:W-:Y:S01]  /*2710*/  LOP3.LUT R87, R87, UR8, RZ, 0x3c, !PT ;  /* 0x0000000857577c12 */ /* 0x000fe2000f8e3cff */
[----:B------:R-:W-:Y:S01]  /*2720*/  UMOV UR8, 0x1 ;  /* 0x0000000100087882 */ /* 0x000fe20000000000 */
[----:B------:R-:W-:Y:S06]  /*2730*/  @P2 BRA `(.L_x_35) ;  /* 0xfffffff800a82947 */ /* 0x000fec000383ffff */
.L_x_27:
[----:B------:R-:W-:Y:S01]  /*2740*/  UISETP.NE.AND UP0, UPT, UR6, URZ, UPT ;  /* 0x0000003f0600728c */ /* 0x000fe2000bf05270 */
[----:B01----:R-:W0:Y:S01]  /*2750*/  LDC R14, c[0x0][0x28c] ;  /* 0x0000a300ff0e7b82 */ /* 0x003e220000000800 */
[----:B------:R-:W-:Y:S02]  /*2760*/  IMAD.U32 R15, RZ, RZ, UR24 ;  /* 0x00000018ff0f7e24 */ /* 0x000fe4000f8e00ff */
[----:B------:R-:W-:-:S06]  /*2770*/  USEL UR6, URZ, 0x1, !UP0 ;  /* 0x000000013f067887 */ /* 0x000fcc000c000000 */
[----:B------:R-:W-:-:S13]  /*2780*/  ISETP.NE.AND P1, PT, RZ, UR6, PT ;  /* 0x00000006ff007c0c */ /* 0x000fda000bf25270 */
[----:B------:R-:W-:Y:S05]  /*2790*/  @!P1 BRA `(.L_x_36) ;  /* 0x0000000000849947 */ /* 0x000fea0003800000 */
[----:B------:R-:W-:Y:S02]  /*27a0*/  WARPGROUP.DEPBAR.LE gsb0, 0x0 ;  /* 0x00008000000079c5 */ /* 0x000fe40000010000 */
[----:B------:R-:W-:Y:S01]  /*27b0*/  FADD R83, R24, R83 ;  /* 0x0000005318537221 */ /* 0x000fe20000000000 */
        /* <DEDUP_REMOVED lines=30> */
[----:B------:R-:W-:-:S07]  /*29a0*/  FADD R22, R22, R55 ;  /* 0x0000003716167221 */ /* 0x000fce0000000000 */
.L_x_36:
[----:B0-----:R-:W-:Y:S01]  /*29b0*/  ISETP.GE.AND P1, PT, R14, 0x1, PT ;  /* 0x000000010e00780c */ /* 0x001fe20003f26270 */
[----:B------:R0:W-:Y:S01]  /*29c0*/  SYNCS.ARRIVE.TRANS64.A1T0 RZ, [R15+UR23], RZ ;  /* 0x000000ff0fff79a7 */ /* 0x0001e20008100017 */
[----:B------:R-:W-:-:S11]  /*29d0*/  WARPGROUP.DEPBAR.LE gsb0, 0x0 ;  /* 0x00008000000079c5 */ /* 0x000fd60000010000 */
[----:B------:R-:W-:Y:S05]  /*29e0*/  @!P1 BRA `(.L_x_37) ;  /* 0x0000000000449947 */ /* 0x000fea0003800000 */
[----:B------:R-:W-:-:S13]  /*29f0*/  ISETP.NE.AND P1, PT, R85, 0x3, PT ;  /* 0x000000035500780c */ /* 0x000fda0003f25270 */
[----:B------:R-:W-:Y:S05]  /*2a00*/  @!P1 BRA `(.L_x_38) ;  /* 0x0000000000049947 */ /* 0x000fea0003800000 */
[----:B------:R-:W-:Y:S01]  /*2a10*/  BPT.TRAP 0x1 ;  /* 0x000000040000795c */ /* 0x000fe20000300000 */
.L_x_38:
[----:B------:R-:W-:Y:S01]  /*2a20*/  VOTEU.ANY UP0, P0 ;  /* 0x00000000003f7886 */ /* 0x000fe20000000100 */
[----:B------:R-:W-:-:S04]  /*2a30*/  ISETP.GT.U32.AND P1, PT, R7, 0x1, PT ;  /* 0x000000010700780c */ /* 0x000fc80003f24070 */
[----:B------:R-:W-:-:S06]  /*2a40*/  @UP0 UIADD3 UR6, UR14, UR5, URZ ;  /* 0x000000050e060290 */ /* 0x000fcc000fffe03f */
[----:B------:R-:W-:Y:S02]  /*2a50*/  IMAD.U32 R14, RZ, RZ, UR6 ;  /* 0x00000006ff0e7e24 */ /* 0x000fe4000f8e00ff */
[----:B------:R-:W-:-:S03]  /*2a60*/  IMAD.U32 R19, RZ, RZ, UR6 ;  /* 0x00000006ff137e24 */ /* 0x000fc6000f8e00ff */
[----:B------:R-:W-:-:S05]  /*2a70*/  @P0 SHF.R.U32.HI R14, RZ, 0x2, R14 ;  /* 0x00000002ff0e0819 */ /* 0x000fca000001160e */
[----:B0-----:R-:W-:-:S04]  /*2a80*/  @P0 IMAD.WIDE.U32 R14, R14, 0x24924925, RZ ;  /* 0x249249250e0e0825 */ /* 0x001fc800078e00ff */
[----:B------:R-:W-:-:S05]  /*2a90*/  @P0 IMAD R14, R15, -0x1c, R19 ;  /* 0xffffffe40f0e0824 */ /* 0x000fca00078e0213 */
[----:B------:R-:W-:-:S05]  /*2aa0*/  @P0 LEA R14, R14, UR12, 0x3 ;  /* 0x0000000c0e0e0c11 */ /* 0x000fca000f8e18ff */
[----:B------:R-:W-:-:S05]  /*2ab0*/  @P0 VIADD R15, R14, 0xe0 ;  /* 0x000000e00e0f0836 */ /* 0x000fca0000000000 */
[----:B------:R-:W-:-:S04]  /*2ac0*/  @P0 PRMT R15, R12, 0x654, R15 ;  /* 0x000006540c0f0816 */ /* 0x000fc8000000000f */
[----:B------:R1:W-:Y:S01]  /*2ad0*/  @P0 SYNCS.ARRIVE.TRANS64.RED.A1T0 RZ, [R15+URZ], RZ ;  /* 0x000000ff0fff09a7 */ /* 0x0003e2000810043f */
[----:B------:R-:W-:Y:S05]  /*2ae0*/  @P1 BRA `(.L_x_37) ;  /* 0x0000000000041947 */ /* 0x000fea0003800000 */
[----:B------:R-:W-:Y:S01]  /*2af0*/  BPT.TRAP 0x1 ;  /* 0x000000040000795c */ /* 0x000fe20000300000 */
.L_x_37:
[----:B------:R-:W-:Y:S01]  /*2b00*/  SHF.L.U32 R14, R86, 0x1f, RZ ;  /* 0x0000001f560e7819 */ /* 0x000fe200000006ff */
[----:B------:R-:W-:Y:S01]  /*2b10*/  UIADD3 UR5, UR22, UR5, URZ ;  /* 0x0000000516057290 */ /* 0x000fe2000fffe03f */
[----:B------:R-:W3:Y:S01]  /*2b20*/  LDC R26, c[0x0][0x288] ;  /* 0x0000a200ff1a7b82 */ /* 0x000ee20000000800 */
[----:B------:R-:W-:Y:S01]  /*2b30*/  UISETP.GE.U32.AND UP1, UPT, UR22, 0x1c, UPT ;  /* 0x0000001c1600788c */ /* 0x000fe2000bf26070 */
[----:B------:R-:W-:Y:S01]  /*2b40*/  IMAD.SHL.U32 R24, R17, 0x2, RZ ;  /* 0x0000000211187824 */ /* 0x000fe200078e00ff */
[----:B------:R-:W-:Y:S02]  /*2b50*/  UISETP.GT.U32.AND UP0, UPT, UR5, 0x1b, UPT ;  /* 0x0000001b0500788c */ /* 0x000fe4000bf04070 */
[----:B------:R-:W-:Y:S02]  /*2b60*/  USHF.R.U32.HI UR6, URZ, 0x2, UR5 ;  /* 0x000000023f067899 */ /* 0x000fe40008011605 */
[----:B------:R-:W-:Y:S01]  /*2b70*/  UISETP.LT.U32.AND UP0, UPT, UR22, 0x1c, UP0 ;  /* 0x0000001c1600788c */ /* 0x000fe20008701070 */
[----:B------:R-:W2:Y:S01]  /*2b80*/  SYNCS.PHASECHK.TRANS64.TRYWAIT P1, [UR15+0x8], R14 ;  /* 0x0000080eff0075a7 */ /* 0x000ea2000802014f */
[----:B------:R-:W-:Y:S01]  /*2b90*/  UIMAD.WIDE.U32 UR6, UR6, 0x24924925, URZ ;  /* 0x24924925060678a5 */ /* 0x000fe2000f8e003f */
[----:B------:R-:W-:Y:S01]  /*2ba0*/  SHF.R.S32.HI R25, RZ, 0x1f, R24 ;  /* 0x0000001fff197819 */ /* 0x000fe20000011418 */
[----:B------:R-:W-:-:S02]  /*2bb0*/  USEL UR8, URZ, 0x1, !UP0 ;  /* 0x000000013f087887 */ /* 0x000fc4000c000000 */
[----:B------:R-:W-:Y:S02]  /*2bc0*/  UIMAD UR5, UR7, -0x1c, UR5 ;  /* 0xffffffe4070578a4 */ /* 0x000fe4000f8e0205 */
[----:B------:R-:W-:-:S04]  /*2bd0*/  ULOP3.LUT UR4, UR4, UR8, URZ, 0x3c, !UPT ;  /* 0x0000000804047292 */ /* 0x000fc8000f8e3c3f */
[----:B------:R-:W-:Y:S01]  /*2be0*/  @UP1 ULOP3.LUT UR4, UR4, 0x1, UR7, 0x78, !UPT ;  /* 0x0000000104041892 */ /* 0x000fe2000f8e7807 */
[----:B--23--:R-:W-:Y:S11]  /*2bf0*/  @!P1 BRA `(.L_x_39) ;  /* 0x0000004c00209947 */ /* 0x00cff60003800000 */
.L_x_157:
[----:B------:R-:W-:Y:S01]  /*2c00*/  IMAD.SHL.U32 R27, R6, 0x40, RZ ;  /* 0x00000040061b7824 */ /* 0x000fe200078e00ff */
[----:B------:R-:W-:Y:S01]  /*2c10*/  ULDC UR8, c[0x0][0x284] ;  /* 0x0000a10000087ab9 */ /* 0x000fe20000000800 */
[----:B------:R-:W-:Y:S01]  /*2c20*/  IMAD.SHL.U32 R33, R4, 0x40, RZ ;  /* 0x0000004004217824 */ /* 0x000fe200078e00ff */
[----:B------:R-:W-:Y:S01]  /*2c30*/  SHF.R.S32.HI R34, RZ, 0x1f, R5 ;  /* 0x0000001fff227819 */ /* 0x000fe20000011405 */
[----:B------:R-:W-:Y:S01]  /*2c40*/  ULDC.64 UR6, c[0x0][0x5d0] ;  /* 0x0001740000067ab9 */ /* 0x000fe20000000a00 */
[----:B------:R-:W-:Y:S01]  /*2c50*/  ISETP.GE.AND P1, PT, R27, UR8, PT ;  /* 0x000000081b007c0c */ /* 0x000fe2000bf26270 */
[----:B01----:R-:W-:Y:S01]  /*2c60*/  IMAD.WIDE.U32 R14, R5, UR6, R24 ;  /* 0x00000006050e7c25 */ /* 0x003fe2000f8e0018 */
[----:B------:R-:W-:Y:S02]  /*2c70*/  SHF.R.S32.HI R32, RZ, 0x1f, R33 ;  /* 0x0000001fff207819 */ /* 0x000fe40000011421 */
[C---:B------:R-:W-:Y:S01]  /*2c80*/  ISETP.GE.OR P1, PT, R33.reuse, R26, P1 ;  /* 0x0000001a2100720c */ /* 0x040fe20000f26670 */
[----:B------:R-:W-:Y:S01]  /*2c90*/  IMAD R4, R34, UR6, RZ ;  /* 0x0000000622047c24 */ /* 0x000fe2000f8e02ff */
[----:B------:R-:W-:-:S03]  /*2ca0*/  IADD3 R14, P2, R33, R14, RZ ;  /* 0x0000000e210e7210 */ /* 0x000fc60007f5e0ff */
[----:B------:R-:W-:-:S05]  /*2cb0*/  IMAD R19, R5, UR7, R4 ;  /* 0x0000000705137c24 */ /* 0x000fca000f8e0204 */
[----:B------:R-:W-:-:S03]  /*2cc0*/  IADD3.X R15, R32, R15, R19, P2, !PT ;  /* 0x0000000f200f7210 */ /* 0x000fc600017fe413 */
[----:B------:R-:W-:Y:S05]  /*2cd0*/  @P1 BRA `(.L_x_40) ;  /* 0x0000002400a81947 */ /* 0x000fea0003800000 */
[----:B------:R-:W0:Y:S01]  /*2ce0*/  LDC.64 R30, c[0x0][0x5c8] ;  /* 0x00017200ff1e7b82 */ /* 0x000e220000000a00 */
[----:B------:R-:W-:Y:S01]  /*2cf0*/  IMAD.WIDE R28, R6, 0x40, R10 ;  /* 0x00000040061c7825 */ /* 0x000fe200078e020a */
[----:B------:R-:W-:Y:S01]  /*2d00*/  ULDC.64 UR6, c[0x0][0x5c0] ;  /* 0x0001700000067ab9 */ /* 0x000fe20000000a00 */
[----:B------:R-:W-:Y:S02]  /*2d10*/  BSSY B0, `(.L_x_40) ;  /* 0x0000266000007945 */ /* 0x000fe40003800000 */
[----:B------:R-:W-:Y:S02]  /*2d20*/  IMAD R26, R17, -0x2, R26 ;  /* 0xfffffffe111a7824 */ /* 0x000fe400078e021a */
[----:B------:R-:W-:Y:S02]  /*2d30*/  IMAD.IADD R6, R20, 0x1, -R27 ;  /* 0x0000000114067824 */ /* 0x000fe400078e0a1b */
[----:B------:R-:W-:Y:S02]  /*2d40*/  IMAD.IADD R26, R26, 0x1, -R33 ;  /* 0x000000011a1a7824 */ /* 0x000fe400078e0a21 */
[----:B0-----:R-:W-:-:S02]  /*2d50*/  IMAD R4, R29, R30, RZ ;  /* 0x0000001e1d047224 */ /* 0x001fc400078e02ff */
[----:B------:R-:W-:-:S04]  /*2d60*/  IMAD.WIDE.U32 R14, R28, R30, R14 ;  /* 0x0000001e1c0e7225 */ /* 0x000fc800078e000e */
[----:B------:R-:W-:Y:S01]  /*2d70*/  IMAD R19, R28, R31, R4 ;  /* 0x0000001f1c137224 */ /* 0x000fe200078e0204 */
[----:B------:R-:W-:Y:S02]  /*2d80*/  LEA R4, P1, R30, R14, 0x3 ;  /* 0x0000000e1e047211 */ /* 0x000fe400078218ff */
[----:B------:R-:W-:Y:S01]  /*2d90*/  IADD3 R18, P2, R14, UR6, RZ ;  /* 0x000000060e127c10 */ /* 0x000fe2000ff5e0ff */
[----:B------:R-:W-:Y:S01]  /*2da0*/  IMAD.IADD R19, R15, 0x1, R19 ;  /* 0x000000010f137824 */ /* 0x000fe200078e0213 */
[----:B------:R-:W-:-:S04]  /*2db0*/  IADD3 R14, P3, R4, UR6, RZ ;  /* 0x00000006040e7c10 */ /* 0x000fc8000ff7e0ff */
[----:B------:R-:W-:Y:S02]  /*2dc0*/  LEA.HI.X R4, R30, R19, R31, 0x3, P1 ;  /* 0x000000131e047211 */ /* 0x000fe400008f1c1f */
[----:B----45:R-:W-:Y:S02]  /*2dd0*/  FSETP.NEU.AND P1, PT, R16, RZ, PT ;  /* 0x000000ff1000720b */ /* 0x030fe40003f2d000 */
[----:B------:R-:W-:Y:S02]  /*2de0*/  IADD3.X R19, R19, UR7, RZ, P2, !PT ;  /* 0x0000000713137c10 */ /* 0x000fe400097fe4ff */
[----:B------:R-:W-:-:S09]  /*2df0*/  IADD3.X R15, R4, UR7, RZ, P3, !PT ;  /* 0x00000007040f7c10 */ /* 0x000fd20009ffe4ff */
[----:B------:R-:W-:Y:S05]  /*2e00*/  @!P1 BRA `(.L_x_41) ;  /* 0x0000001c00189947 */ /* 0x000fea0003800000 */
[----:B------:R-:W-:Y:S01]  /*2e10*/  ULDC.64 UR6, c[0x0][0x5b8] ;  /* 0x00016e0000067ab9 */ /* 0x000fe20000000a00 */
[----:B------:R-:W-:Y:S01]  /*2e20*/  ISETP.GE.AND P2, PT, R26, 0x1, PT ;  /* 0x000000011a00780c */ /* 0x000fe20003f46270 */
[----:B------:R-:W-:Y:S01]  /*2e30*/  IMAD.WIDE.U32 R24, R5, UR6, R24 ;  /* 0x0000000605187c25 */ /* 0x000fe2000f8e0018 */
[----:B------:R-:W-:Y:S01]  /*2e40*/  ULDC.64 UR8, c[0x0][0x5a8] ;  /* 0x00016a0000087ab9 */ /* 0x000fe20000000a00 */
[----:B------:R-:W-:Y:S01]  /*2e50*/  BSSY B1, `(.L_x_42) ;  /* 0x000000f000017945 */ /* 0x000fe20003800000 */
[----:B------:R-:W-:Y:S01]  /*2e60*/  ISETP.LT.OR P5, PT, R6, 0x1, !P2 ;  /* 0x000000010600780c */ /* 0x000fe200057a1670 */
[----:B------:R-:W-:Y:S01]  /*2e70*/  IMAD R4, R34, UR6, RZ ;  /* 0x0000000622047c24 */ /* 0x000fe2000f8e02ff */
[----:B------:R-:W-:-:S03]  /*2e80*/  IADD3 R24, P1, R33, R24, RZ ;  /* 0x0000001821187210 */ /* 0x000fc60007f3e0ff */
[----:B------:R-:W-:Y:S01]  /*2e90*/  IMAD R5, R5, UR7, R4 ;  /* 0x0000000705057c24 */ /* 0x000fe2000f8e0204 */
[----:B------:R-:W-:Y:S02]  /*2ea0*/  ULDC.64 UR6, c[0x0][0x5b0] ;  /* 0x00016c0000067ab9 */ /* 0x000fe40000000a00 */
[----:B------:R-:W-:Y:S02]  /*2eb0*/  IMAD R27, R29, UR6, RZ ;  /* 0x000000061d1b7c24 */ /* 0x000fe4000f8e02ff */
[----:B------:R-:W-:Y:S02]  /*2ec0*/  IADD3.X R25, R32, R25, R5, P1, !PT ;  /* 0x0000001920197210 */ /* 0x000fe40000ffe405 */
[C---:B------:R-:W-:Y:S02]  /*2ed0*/  IMAD R27, R28.reuse, UR7, R27 ;  /* 0x000000071c1b7c24 */ /* 0x040fe4000f8e021b */
[----:B------:R-:W-:-:S03]  /*2ee0*/  IMAD.WIDE.U32 R4, R28, UR6, R24 ;  /* 0x000000061c047c25 */ /* 0x000fc6000f8e0018 */
[----:B------:R-:W-:-:S04]  /*2ef0*/  IADD3 R4, P1, R4, UR8, RZ ;  /* 0x0000000804047c10 */ /* 0x000fc8000ff3e0ff */
[--C-:B------:R-:W-:Y:S02]  /*2f00*/  IADD3.X R5, R5, UR9, R27.reuse, P1, !PT ;  /* 0x0000000905057c10 */ /* 0x100fe40008ffe41b */
[----:B------:R-:W-:Y:S01]  /*2f10*/  PRMT R27, RZ, 0x7610, R27 ;  /* 0x00007610ff1b7816 */ /* 0x000fe2000000001b */
[----:B------:R-:W-:Y:S06]  /*2f20*/  @P5 BRA `(.L_x_43) ;  /* 0x0000000000045947 */ /* 0x000fec0003800000 */
[----:B------:R0:W5:Y:S02]  /*2f30*/  LDG.E.U8 R27, desc[UR20][R4.64] ;  /* 0x00000014041b7981 */ /* 0x000164000c1e1100 */
.L_x_43:
[----:B------:R-:W-:Y:S05]  /*2f40*/  BSYNC B1 ;  /* 0x0000000000017941 */ /* 0x000fea0003800000 */
.L_x_42:
[----:B-----5:R-:W-:Y:S01]  /*2f50*/  LOP3.LUT R27, R27, 0xff, RZ, 0xc0, !PT ;  /* 0x000000ff1b1b7812 */ /* 0x020fe200078ec0ff */
[----:B------:R-:W-:Y:S01]  /*2f60*/  BSSY B1, `(.L_x_44) ;  /* 0x000000c000017945 */ /* 0x000fe20003800000 */
[----:B------:R-:W-:Y:S02]  /*2f70*/  ISETP.GE.AND P1, PT, R26, 0x2, PT ;  /* 0x000000021a00780c */ /* 0x000fe40003f26270 */
[----:B------:R-:W-:Y:S02]  /*2f80*/  F2FP.F16.E4M3.UNPACK_B R27, R27 ;  /* 0x0000001bff1b723e */ /* 0x000fe400020006ff */
[----:B------:R-:W-:-:S03]  /*2f90*/  ISETP.LT.OR P3, PT, R6, 0x1, !P1 ;  /* 0x000000010600780c */ /* 0x000fc60004f61670 */
[----:B------:R-:W-:-:S05]  /*2fa0*/  HADD2.F32 R27, -RZ, R27.H0_H0 ;  /* 0x2000001bff1b7230 */ /* 0x000fca0000004100 */
[----:B------:R-:W-:Y:S01]  /*2fb0*/  FMUL R30, R27, R16 ;  /* 0x000000101b1e7220 */ /* 0x000fe20000400000 */
[----:B------:R-:W-:-:S03]  /*2fc0*/  PRMT R27, RZ, 0x7610, R27 ;  /* 0x00007610ff1b7816 */ /* 0x000fc6000000001b */
[----:B------:R-:W-:-:S05]  /*2fd0*/  FFMA R30, R83, R13, R30 ;  /* 0x0000000d531e7223 */ /* 0x000fca000000001e */
[----:B------:R-:W-:-:S05]  /*2fe0*/  F2FP.SATFINITE.E4M3.F32.PACK_AB_MERGE_C R31, RZ, R30, RZ ;  /* 0x0000001eff1f723e */ /* 0x000fca00048070ff */
[----:B------:R1:W-:Y:S01]  /*2ff0*/  @!P5 STG.E.U8 desc[UR20][R18.64], R31 ;  /* 0x0000001f1200d986 */ /* 0x0003e2000c101114 */
[----:B------:R-:W-:Y:S05]  /*3000*/  @P3 BRA `(.L_x_45) ;  /* 0x0000000000043947 */ /* 0x000fea0003800000 */
[----:B------:R2:W5:Y:S02]  /*3010*/  LDG.E.U8 R27, desc[UR20][R4.64+0x1] ;  /* 0x00000114041b7981 */ /* 0x000564000c1e1100 */
.L_x_45:
[----:B------:R-:W-:Y:S05]  /*3020*/  BSYNC B1 ;  /* 0x0000000000017941 */ /* 0x000fea0003800000 */
.L_x_44:
[----:B-----5:R-:W-:Y:S01]  /*3030*/  LOP3.LUT R27, R27, 0xff, RZ, 0xc0, !PT ;  /* 0x000000ff1b1b7812 */ /* 0x020fe200078ec0ff */
[----:B------:R-:W-:Y:S01]  /*3040*/  BSSY B1, `(.L_x_46) ;  /* 0x0000012000017945 */ /* 0x000fe20003800000 */
[----:B-1----:R-:W-:Y:S02]  /*3050*/  IADD3 R31, P5, R28, 0x8, RZ ;  /* 0x000000081c1f7810 */ /* 0x002fe40007fbe0ff */
[----:B------:R-:W-:Y:S02]  /*3060*/  F2FP.F16.E4M3.UNPACK_B R27, R27 ;  /* 0x0000001bff1b723e */ /* 0x000fe400020006ff */
[----:B------:R-:W-:Y:S01]  /*3070*/  ISETP.LT.OR P2, PT, R6, 0x9, !P2 ;  /* 0x000000090600780c */ /* 0x000fe20005741670 */
[----:B------:R-:W-:Y:S02]  /*3080*/  IMAD.X R28, RZ, RZ, R29, P5 ;  /* 0x000000ffff1c7224 */ /* 0x000fe400028e061d */
[----:B------:R-:W-:Y:S02]  /*3090*/  HADD2.F32 R27, -RZ, R27.H0_H0 ;  /* 0x2000001bff1b7230 */ /* 0x000fe40000004100 */
[----:B------:R-:W-:-:S02]  /*30a0*/  IMAD R28, R28, UR6, RZ ;  /* 0x000000061c1c7c24 */ /* 0x000fc4000f8e02ff */
[----:B------:R-:W-:-:S04]  /*30b0*/  IMAD.WIDE.U32 R24, R31, UR6, R24 ;  /* 0x000000061f187c25 */ /* 0x000fc8000f8e0018 */
[----:B------:R-:W-:Y:S01]  /*30c0*/  FMUL R27, R27, R16 ;  /* 0x000000101b1b7220 */ /* 0x000fe20000400000 */
[----:B------:R-:W-:-:S03]  /*30d0*/  IMAD R31, R31, UR7, R28 ;  /* 0x000000071f1f7c24 */ /* 0x000fc6000f8e021c */
[----:B------:R-:W-:Y:S01]  /*30e0*/  FFMA R27, R84, R13, R27 ;  /* 0x0000000d541b7223 */ /* 0x000fe2000000001b */
[----:B------:R-:W-:-:S04]  /*30f0*/  IADD3 R24, P5, R24, UR8, RZ ;  /* 0x0000000818187c10 */ /* 0x000fc8000ffbe0ff */
[----:B------:R-:W-:Y:S02]  /*3100*/  F2FP.SATFINITE.E4M3.F32.PACK_AB_MERGE_C R29, RZ, R27, RZ ;  /* 0x0000001bff1d723e */ /* 0x000fe400048070ff */
[----:B------:R-:W-:Y:S02]  /*3110*/  IADD3.X R25, R25, UR9, R31, P5, !PT ;  /* 0x0000000919197c10 */ /* 0x000fe4000affe41f */
[----:B------:R-:W-:Y:S01]  /*3120*/  PRMT R27, RZ, 0x7610, R27 ;  /* 0x00007610ff1b7816 */ /* 0x000fe2000000001b */
[----:B------:R1:W-:Y:S01]  /*3130*/  @!P3 STG.E.U8 desc[UR20][R18.64+0x1], R29 ;  /* 0x0000011d1200b986 */ /* 0x0003e2000c101114 */
[----:B------:R-:W-:Y:S05]  /*3140*/  @P2 BRA `(.L_x_47) ;  /* 0x0000000000042947 */ /* 0x000fea0003800000 */
[----:B------:R3:W5:Y:S02]  /*3150*/  LDG.E.U8 R27, desc[UR20][R24.64] ;  /* 0x00000014181b7981 */ /* 0x000764000c1e1100 */
.L_x_47:
[----:B------:R-:W-:Y:S05]  /*3160*/  BSYNC B1 ;  /* 0x0000000000017941 */ /* 0x000fea0003800000 */
.L_x_46:
[----:B-----5:R-:W-:Y:S01]  /*3170*/  LOP3.LUT R27, R27, 0xff, RZ, 0xc0, !PT ;  /* 0x000000ff1b1b7812 */ /* 0x020fe200078ec0ff */
[----:B------:R-:W-:Y:S01]  /*3180*/  BSSY B1, `(.L_x_48) ;  /* 0x000000b000017945 */ /* 0x000fe20003800000 */
[----:B------:R-:W-:Y:S02]  /*3190*/  ISETP.LT.OR P1, PT, R6, 0x9, !P1 ;  /* 0x000000090600780c */ /* 0x000fe40004f21670 */
[----:B------:R-:W-:-:S05]  /*31a0*/  F2FP.F16.E4M3.UNPACK_B R27, R27 ;  /* 0x0000001bff1b723e */ /* 0x000fca00020006ff */
[----:B------:R-:W-:-:S05]  /*31b0*/  HADD2.F32 R27, -RZ, R27.H0_H0 ;  /* 0x2000001bff1b7230 */ /* 0x000fca0000004100 */
[----:B------:R-:W-:Y:S01]  /*31c0*/  FMUL R28, R27, R16 ;  /* 0x000000101b1c7220 */ /* 0x000fe20000400000 */
[----:B------:R-:W-:-:S03]  /*31d0*/  PRMT R27, RZ, 0x7610, R27 ;  /* 0x00007610ff1b7816 */ /* 0x000fc6000000001b */
[----:B------:R-:W-:-:S05]  /*31e0*/  FFMA R28, R81, R13, R28 ;  /* 0x0000000d511c7223 */ /* 0x000fca000000001c */
[----:B-1----:R-:W-:-:S05]  /*31f0*/  F2FP.SATFINITE.E4M3.F32.PACK_AB_MERGE_C R29, RZ, R28, RZ ;  /* 0x0000001cff1d723e */ /* 0x002fca00048070ff */
[----:B------:R1:W-:Y:S01]  /*3200*/  @!P2 STG.E.U8 desc[UR20][R14.64], R29 ;  /* 0x0000001d0e00a986 */ /* 0x0003e2000c101114 */
[----:B------:R-:W-:Y:S05]  /*3210*/  @P1 BRA `(.L_x_49) ;  /* 0x0000000000041947 */ /* 0x000fea0003800000 */
[----:B------:R4:W5:Y:S02]  /*3220*/  LDG.E.U8 R27, desc[UR20][R24.64+0x1] ;  /* 0x00000114181b7981 */ /* 0x000964000c1e1100 */
.L_x_49:
[----:B------:R-:W-:Y:S05]  /*3230*/  BSYNC B1 ;  /* 0x0000000000017941 */ /* 0x000fea0003800000 */
.L_x_48:
[----:B-----5:R-:W-:Y:S01]  /*3240*/  LOP3.LUT R27, R27, 0xff, RZ, 0xc0, !PT ;  /* 0x000000ff1b1b7812 */ /* 0x020fe200078ec0ff */
[----:B------:R-:W-:Y:S01]  /*3250*/  BSSY B1, `(.L_x_50) ;  /* 0x000000c000017945 */ /* 0x000fe20003800000 */
[----:B------:R-:W-:Y:S02]  /*3260*/  ISETP.GE.AND P2, PT, R26, 0x9, PT ;  /* 0x000000091a00780c */ /* 0x000fe40003f46270 */
[----:B------:R-:W-:Y:S02]  /*3270*/  F2FP.F16.E4M3.UNPACK_B R27, R27 ;  /* 0x0000001bff1b723e */ /* 0x000fe400020006ff */
[----:B------:R-:W-:-:S03]  /*3280*/  ISETP.LT.OR P3, PT, R6, 0x1, !P2 ;  /* 0x000000010600780c */ /* 0x000fc60005761670 */
[----:B------:R-:W-:-:S05]  /*3290*/  HADD2.F32 R27, -RZ, R27.H0_H0 ;  /* 0x2000001bff1b7230 */ /* 0x000fca0000004100 */
[----:B------:R-:W-:-:S04]  /*32a0*/  FMUL R27, R27, R16 ;  /* 0x000000101b1b7220 */ /* 0x000fc80000400000 */
[----:B------:R-:W-:-:S05]  /*32b0*/  FFMA R27, R82, R13, R27 ;  /* 0x0000000d521b7223 */ /* 0x000fca000000001b */
[----:B-1----:R-:W-:Y:S02]  /*32c0*/  F2FP.SATFINITE.E4M3.F32.PACK_AB_MERGE_C R29, RZ, R27, RZ ;  /* 0x0000001bff1d723e */ /* 0x002fe400048070ff */
[----:B------:R-:W-:-:S03]  /*32d0*/  PRMT R27, RZ, 0x7610, R27 ;  /* 0x00007610ff1b7816 */ /* 0x000fc6000000001b */
[----:B------:R1:W-:Y:S01]  /*32e0*/  @!P1 STG.E.U8 desc[UR20][R14.64+0x1], R29 ;  /* 0x0000011d0e009986 */ /* 0x0003e2000c101114 */
[----:B------:R-:W-:Y:S05]  /*32f0*/  @P3 BRA `(.L_x_51) ;  /* 0x0000000000043947 */ /* 0x000fea0003800000 */
[----:B------:R0:W5:Y:S02]  /*3300*/  LDG.E.U8 R27, desc[UR20][R4.64+0x8] ;  /* 0x00000814041b7981 */ /* 0x000164000c1e1100 */
.L_x_51:
[----:B------:R-:W-:Y:S05]  /*3310*/  BSYNC B1 ;  /* 0x0000000000017941 */ /* 0x000fea0003800000 */
.L_x_50:
        /* <DEDUP_REMOVED lines=13> */
.L_x_53:
[----:B------:R-:W-:Y:S05]  /*33f0*/  BSYNC B1 ;  /* 0x0000000000017941 */ /* 0x000fea0003800000 */
.L_x_52:
[----:B-----5:R-:W-:Y:S01]  /*3400*/  LOP3.LUT R27, R27, 0xff, RZ, 0xc0, !PT ;  /* 0x000000ff1b1b7812 */ /* 0x020fe200078ec0ff */
[----:B------:R-:W-:Y:S01]  /*3410*/  BSSY B1, `(.L_x_54) ;  /* 0x000000b000017945 */ /* 0x000fe20003800000 */
[----:B------:R-:W-:Y:S02]  /*3420*/  ISETP.LT.OR P2, PT, R6, 0x9, !P2 ;  /* 0x000000090600780c */ /* 0x000fe40005741670 */
[----:B------:R-:W-:-:S05]  /*3430*/  F2FP.F16.E4M3.UNPACK_B R27, R27 ;  /* 0x0000001bff1b723e */ /* 0x000fca00020006ff */
        /* <DEDUP_REMOVED lines=8> */
.L_x_55:
[----:B------:R-:W-:Y:S05]  /*34c0*/  BSYNC B1 ;  /* 0x0000000000017941 */ /* 0x000fea0003800000 */
.L_x_54:
        /* <DEDUP_REMOVED lines=12> */
.L_x_57:
[----:B------:R-:W-:Y:S05]  /*3590*/  BSYNC B1 ;  /* 0x0000000000017941 */ /* 0x000fea0003800000 */
.L_x_56:
        /* <DEDUP_REMOVED lines=13> */
.L_x_59:
[----:B------:R-:W-:Y:S05]  /*3670*/  BSYNC B1 ;  /* 0x0000000000017941 */ /* 0x000fea0003800000 */
.L_x_58:
        /* <DEDUP_REMOVED lines=13> */
.L_x_61:
[----:B------:R-:W-:Y:S05]  /*3750*/  BSYNC B1 ;  /* 0x0000000000017941 */ /* 0x000fea0003800000 */
.L_x_60:
        /* <DEDUP_REMOVED lines=12> */
.L_x_63:
[----:B------:R-:W-:Y:S05]  /*3820*/  BSYNC B1 ;  /* 0x0000000000017941 */ /* 0x000fea0003800000 */
.L_x_62:
        /* <DEDUP_REMOVED lines=12> */
.L_x_65:
[----:B------:R-:W-:Y:S05]  /*38f0*/  BSYNC B1 ;  /* 0x0000000000017941 */ /* 0x000fea0003800000 */
.L_x_64:
        /* <DEDUP_REMOVED lines=13> */
.L_x_67:
[----:B------:R-:W-:Y:S05]  /*39d0*/  BSYNC B1 ;  /* 0x0000000000017941 */ /* 0x000fea0003800000 */
.L_x_66:
        /* <DEDUP_REMOVED lines=13> */
.L_x_69:
[----:B------:R-:W-:Y:S05]  /*3ab0*/  BSYNC B1 ;  /* 0x0000000000017941 */ /* 0x000fea0003800000 */
.L_x_68:
        /* <DEDUP_REMOVED lines=12> */
.L_x_71:
[----:B------:R-:W-:Y:S05]  /*3b80*/  BSYNC B1 ;  /* 0x0000000000017941 */ /* 0x000fea0003800000 */
.L_x_70:
        /* <DEDUP_REMOVED lines=12> */
.L_x_73:
[----:B------:R-:W-:Y:S05]  /*3c50*/  BSYNC B1 ;  /* 0x0000000000017941 */ /* 0x000fea0003800000 */
.L_x_72:
        /* <DEDUP_REMOVED lines=13> */
.L_x_75:
[----:B------:R-:W-:Y:S05]  /*3d30*/  BSYNC B1 ;  /* 0x0000000000017941 */ /* 0x000fea0003800000 */
.L_x_74:
        /* <DEDUP_REMOVED lines=13> */
.L_x_77:
[----:B------:R-:W-:Y:S05]  /*3e10*/  BSYNC B1 ;  /* 0x0000000000017941 */ /* 0x000fea0003800000 */
.L_x_76:
        /* <DEDUP_REMOVED lines=12> */
.L_x_79:
[----:B------:R-:W-:Y:S05]  /*3ee0*/  BSYNC B1 ;  /* 0x0000000000017941 */ /* 0x000fea0003800000 */
.L_x_78:
        /* <DEDUP_REMOVED lines=12> */
.L_x_81:
[----:B------:R-:W-:Y:S05]  /*3fb0*/  BSYNC B1 ;  /* 0x0000000000017941 */ /* 0x000fea0003800000 */
.L_x_80:
        /* <DEDUP_REMOVED lines=13> */
.L_x_83:
[----:B------:R-:W-:Y:S05]  /*4090*/  BSYNC B1 ;  /* 0x0000000000017941 */ /* 0x000fea0003800000 */
.L_x_82:
        /* <DEDUP_REMOVED lines=13> */
.L_x_85:
[----:B------:R-:W-:Y:S05]  /*4170*/  BSYNC B1 ;  /* 0x0000000000017941 */ /* 0x000fea0003800000 */
.L_x_84:
        /* <DEDUP_REMOVED lines=12> */
.L_x_87:
[----:B------:R-:W-:Y:S05]  /*4240*/  BSYNC B1 ;  /* 0x0000000000017941 */ /* 0x000fea0003800000 */
.L_x_86:
        /* <DEDUP_REMOVED lines=12> */
.L_x_89:
[----:B------:R-:W-:Y:S05]  /*4310*/  BSYNC B1 ;  /* 0x0000000000017941 */ /* 0x000fea0003800000 */
.L_x_88:
        /* <DEDUP_REMOVED lines=13> */
.L_x_91:
[----:B------:R-:W-:Y:S05]  /*43f0*/  BSYNC B1 ;  /* 0x0000000000017941 */ /* 0x000fea0003800000 */
.L_x_90:
        /* <DEDUP_REMOVED lines=13> */
.L_x_93:
[----:B------:R-:W-:Y:S05]  /*44d0*/  BSYNC B1 ;  /* 0x0000000000017941 */ /* 0x000fea0003800000 */
.L_x_92:
        /* <DEDUP_REMOVED lines=12> */
.L_x_95:
[----:B------:R-:W-:Y:S05]  /*45a0*/  BSYNC B1 ;  /* 0x0000000000017941 */ /* 0x000fea0003800000 */
.L_x_94:
        /* <DEDUP_REMOVED lines=12> */
.L_x_97:
[----:B------:R-:W-:Y:S05]  /*4670*/  BSYNC B1 ;  /* 0x0000000000017941 */ /* 0x000fea0003800000 */
.L_x_96:
        /* <DEDUP_REMOVED lines=13> */
.L_x_99:
[----:B------:R-:W-:Y:S05]  /*4750*/  BSYNC B1 ;  /* 0x0000000000017941 */ /* 0x000fea0003800000 */
.L_x_98:
[----:B-----5:R-:W-:Y:S01]  /*4760*/  LOP3.LUT R27, R27, 0xff, RZ, 0xc0, !PT ;  /* 0x000000ff1b1b7812 */ /* 0x020fe200078ec0ff */
[----:B------:R-:W-:Y:S01]  /*4770*/  BSSY B1, `(.L_x_100) ;  /* 0x000000c000017945 */ /* 0x000fe20003800000 */
[----:B------:R-:W-:Y:S02]  /*4780*/  ISETP.GE.AND P1, PT, R26, 0x3a, PT ;  /* 0x0000003a1a00780c */ /* 0x000fe40003f26270 */
[----:B------:R-:W-:Y:S02]  /*4790*/  F2FP.F16.E4M3.UNPACK_B R27, R27 ;  /* 0x0000001bff1b723e */ /* 0x000fe400020006ff */
[----:B------:R-:W-:-:S03]  /*47a0*/  ISETP.LT.OR P5, PT, R6, 0x1, !P1 ;  /* 0x000000010600780c */ /* 0x000fc60004fa1670 */
[----:B------:R-:W-:-:S05]  /*47b0*/  HADD2.F32 R27, -RZ, R27.H0_H0 ;  /* 0x2000001bff1b7230 */ /* 0x000fca0000004100 */
[----:B------:R-:W-:-:S04]  /*47c0*/  FMUL R28, R27, R16 ;  /* 0x000000101b1c7220 */ /* 0x000fc80000400000 */
[----:B------:R-:W-:Y:S01]  /*47d0*/  FFMA R28, R23, R13, R28 ;  /* 0x0000000d171c7223 */ /* 0x000fe2000000001c */
[----:B------:R-:W-:-:S04]  /*47e0*/  PRMT R23, RZ, 0x7610, R23 ;  /* 0x00007610ff177816 */ /* 0x000fc80000000017 */
[----:B------:R-:W-:-:S05]  /*47f0*/  F2FP.SATFINITE.E4M3.F32.PACK_AB_MERGE_C R27, RZ, R28, RZ ;  /* 0x0000001cff1b723e */ /* 0x000fca00048070ff */
[----:B------:R0:W-:Y:S01]  /*4800*/  @!P3 STG.E.U8 desc[UR20][R18.64+0x38], R27 ;  /* 0x0000381b1200b986 */ /* 0x0001e2000c101114 */
[----:B------:R-:W-:Y:S05]  /*4810*/  @P5 BRA `(.L_x_101) ;  /* 0x0000000000045947 */ /* 0x000fea0003800000 */
[----:B------:R0:W5:Y:S02]  /*4820*/  LDG.E.U8 R23, desc[UR20][R4.64+0x39] ;  /* 0x0000391404177981 */ /* 0x000164000c1e1100 */
.L_x_101:
[----:B------:R-:W-:Y:S05]  /*4830*/  BSYNC B1 ;  /* 0x0000000000017941 */ /* 0x000fea0003800000 */
.L_x_100:
[----:B-----5:R-:W-:Y:S01]  /*4840*/  LOP3.LUT R23, R23, 0xff, RZ, 0xc0, !PT ;  /* 0x000000ff17177812 */ /* 0x020fe200078ec0ff */
[----:B------:R-:W-:Y:S01]  /*4850*/  BSSY B1, `(.L_x_102) ;  /* 0x000000b000017945 */ /* 0x000fe20003800000 */
[----:B------:R-:W-:Y:S02]  /*4860*/  ISETP.LT.OR P2, PT, R6, 0x9, !P2 ;  /* 0x000000090600780c */ /* 0x000fe40005741670 */
[----:B------:R-:W-:Y:S02]  /*4870*/  F2FP.F16.E4M3.UNPACK_B R23, R23 ;  /* 0x00000017ff17723e */ /* 0x000fe400020006ff */
[----:B0-2---:R-:W-:-:S03]  /*4880*/  PRMT R4, RZ, 0x7610, R4 ;  /* 0x00007610ff047816 */ /* 0x005fc60000000004 */
[----:B------:R-:W-:-:S05]  /*4890*/  HADD2.F32 R23, -RZ, R23.H0_H0 ;  /* 0x20000017ff177230 */ /* 0x000fca0000004100 */
[----:B------:R-:W-:-:S04]  /*48a0*/  FMUL R23, R23, R16 ;  /* 0x0000001017177220 */ /* 0x000fc80000400000 */
[----:B------:R-:W-:-:S05]  /*48b0*/  FFMA R23, R56, R13, R23 ;  /* 0x0000000d38177223 */ /* 0x000fca0000000017 */
[----:B------:R-:W-:-:S05]  /*48c0*/  F2FP.SATFINITE.E4M3.F32.PACK_AB_MERGE_C R23, RZ, R23, RZ ;  /* 0x00000017ff17723e */ /* 0x000fca00048070ff */
[----:B------:R0:W-:Y:S01]  /*48d0*/  @!P5 STG.E.U8 desc[UR20][R18.64+0x39], R23 ;  /* 0x000039171200d986 */ /* 0x0001e2000c101114 */
[----:B------:R-:W-:Y:S05]  /*48e0*/  @P2 BRA `(.L_x_103) ;  /* 0x0000000000042947 */ /* 0x000fea0003800000 */
[----:B------:R2:W5:Y:S02]  /*48f0*/  LDG.E.U8 R4, desc[UR20][R24.64+0x38] ;  /* 0x0000381418047981 */ /* 0x000564000c1e1100 */
.L_x_103:
[----:B------:R-:W-:Y:S05]  /*4900*/  BSYNC B1 ;  /* 0x0000000000017941 */ /* 0x000fea0003800000 */
.L_x_102:
[----:B-----5:R-:W-:Y:S01]  /*4910*/  LOP3.LUT R4, R4, 0xff, RZ, 0xc0, !PT ;  /* 0x000000ff04047812 */ /* 0x020fe200078ec0ff */
[----:B------:R-:W-:Y:S01]  /*4920*/  BSSY B1, `(.L_x_104) ;  /* 0x000000b000017945 */ /* 0x000fe20003800000 */
[----:B------:R-:W-:Y:S02]  /*4930*/  ISETP.LT.OR P1, PT, R6, 0x9, !P1 ;  /* 0x000000090600780c */ /* 0x000fe40004f21670 */
[----:B------:R-:W-:-:S05]  /*4940*/  F2FP.F16.E4M3.UNPACK_B R4, R4 ;  /* 0x00000004ff04723e */ /* 0x000fca00020006ff */
[----:B------:R-:W-:-:S05]  /*4950*/  HADD2.F32 R5, -RZ, R4.H0_H0 ;  /* 0x20000004ff057230 */ /* 0x000fca0000004100 */
[----:B------:R-:W-:-:S04]  /*4960*/  FMUL R4, R5, R16 ;  /* 0x0000001005047220 */ /* 0x000fc80000400000 */
[----:B------:R-:W-:-:S05]  /*4970*/  FFMA R4, R21, R13, R4 ;  /* 0x0000000d15047223 */ /* 0x000fca0000000004 */
[----:B------:R-:W-:Y:S02]  /*4980*/  F2FP.SATFINITE.E4M3.F32.PACK_AB_MERGE_C R5, RZ, R4, RZ ;  /* 0x00000004ff05723e */ /* 0x000fe400048070ff */
[----:B------:R-:W-:-:S03]  /*4990*/  PRMT R4, RZ, 0x7610, R4 ;  /* 0x00007610ff047816 */ /* 0x000fc60000000004 */
[----:B------:R0:W-:Y:S01]  /*49a0*/  @!P2 STG.E.U8 desc[UR20][R14.64+0x38], R5 ;  /* 0x000038050e00a986 */ /* 0x0001e2000c101114 */
[----:B------:R-:W-:Y:S05]  /*49b0*/  @P1 BRA `(.L_x_105) ;  /* 0x0000000000041947 */ /* 0x000fea0003800000 */
[----:B------:R0:W5:Y:S02]  /*49c0*/  LDG.E.U8 R4, desc[UR20][R24.64+0x39] ;  /* 0x0000391418047981 */ /* 0x000164000c1e1100 */
.L_x_105:
[----:B------:R-:W-:Y:S05]  /*49d0*/  BSYNC B1 ;  /* 0x0000000000017941 */ /* 0x000fea0003800000 */
.L_x_104:
[----:B------:R-:W-:Y:S05]  /*49e0*/  @P1 BRA `(.L_x_106) ;  /* 0x0000000800601947 */ /* 0x000fea0003800000 */
[----:B-----5:R-:W-:-:S04]  /*49f0*/  LOP3.LUT R4, R4, 0xff, RZ, 0xc0, !PT ;  /* 0x000000ff04047812 */ /* 0x020fc800078ec0ff */
[----:B------:R-:W-:-:S05]  /*4a00*/  F2FP.F16.E4M3.UNPACK_B R4, R4 ;  /* 0x00000004ff04723e */ /* 0x000fca00020006ff */
[----:B0-----:R-:W-:-:S05]  /*4a10*/  HADD2.F32 R5, -RZ, R4.H0_H0 ;  /* 0x20000004ff057230 */ /* 0x001fca0000004100 */
[----:B------:R-:W-:-:S04]  /*4a20*/  FMUL R5, R5, R16 ;  /* 0x0000001005057220 */ /* 0x000fc80000400000 */
[----:B------:R-:W-:-:S05]  /*4a30*/  FFMA R5, R22, R13, R5 ;  /* 0x0000000d16057223 */ /* 0x000fca0000000005 */
[----:B------:R-:W-:-:S05]  /*4a40*/  F2FP.SATFINITE.E4M3.F32.PACK_AB_MERGE_C R5, RZ, R5, RZ ;  /* 0x00000005ff05723e */ /* 0x000fca00048070ff */
[----:B------:R0:W-:Y:S01]  /*4a50*/  STG.E.U8 desc[UR20][R14.64+0x39], R5 ;  /* 0x000039050e007986 */ /* 0x0001e2000c101114 */
[----:B------:R-:W-:Y:S05]  /*4a60*/  BRA `(.L_x_106) ;  /* 0x0000000800407947 */ /* 0x000fea0003800000 */
.L_x_41:
[----:B------:R-:W-:Y:S01]  /*4a70*/  ISETP.GE.AND P1, PT, R26, 0x2, PT ;  /* 0x000000021a00780c */ /* 0x000fe20003f26270 */
[-C--:B------:R-:W-:Y:S01]  /*4a80*/  FMUL R84, R84, R13.reuse ;  /* 0x0000000d54547220 */ /* 0x080fe20000400000 */
[----:B------:R-:W-:Y:S01]  /*4a90*/  ISETP.GE.AND P3, PT, R26, 0x1, PT ;  /* 0x000000011a00780c */ /* 0x000fe20003f66270 */
[-C--:B------:R-:W-:Y:S01]  /*4aa0*/  FMUL R83, R83, R13.reuse ;  /* 0x0000000d53537220 */ /* 0x080fe20000400000 */
[C---:B------:R-:W-:Y:S01]  /*4ab0*/  ISETP.LT.OR P5, PT, R6.reuse, 0x1, !P1 ;  /* 0x000000010600780c */ /* 0x040fe20004fa1670 */
[-C--:B------:R-:W-:Y:S01]  /*4ac0*/  FMUL R81, R81, R13.reuse ;  /* 0x0000000d51517220 */ /* 0x080fe20000400000 */
[----:B------:R-:W-:Y:S01]  /*4ad0*/  ISETP.LT.OR P2, PT, R6, 0x1, !P3 ;  /* 0x000000010600780c */ /* 0x000fe20005f41670 */
[-C--:B------:R-:W-:Y:S01]  /*4ae0*/  FMUL R82, R82, R13.reuse ;  /* 0x0000000d52527220 */ /* 0x080fe20000400000 */
[----:B------:R-:W-:Y:S01]  /*4af0*/  ISETP.LT.OR P3, PT, R6, 0x9, !P3 ;  /* 0x000000090600780c */ /* 0x000fe20005f61670 */
[-C--:B------:R-:W-:Y:S01]  /*4b00*/  FMUL R79, R79, R13.reuse ;  /* 0x0000000d4f4f7220 */ /* 0x080fe20000400000 */
[----:B------:R-:W-:Y:S01]  /*4b10*/  F2FP.SATFINITE.E4M3.F32.PACK_AB_MERGE_C R5, RZ, R84, RZ ;  /* 0x00000054ff05723e */ /* 0x000fe200048070ff */
[----:B------:R-:W-:Y:S01]  /*4b20*/  FMUL R80, R80, R13 ;  /* 0x0000000d50507220 */ /* 0x000fe20000400000 */
[----:B------:R-:W-:Y:S01]  /*4b30*/  F2FP.SATFINITE.E4M3.F32.PACK_AB_MERGE_C R83, RZ, R83, RZ ;  /* 0x00000053ff53723e */ /* 0x000fe200048070ff */
[----:B------:R-:W-:Y:S01]  /*4b40*/  FMUL R77, R77, R13 ;  /* 0x0000000d4d4d7220 */ /* 0x000fe20000400000 */
[----:B------:R-:W-:Y:S01]  /*4b50*/  F2FP.SATFINITE.E4M3.F32.PACK_AB_MERGE_C R81, RZ, R81, RZ ;  /* 0x00000051ff51723e */ /* 0x000fe200048070ff */
[-C--:B------:R-:W-:Y:S01]  /*4b60*/  FMUL R78, R78, R13.reuse ;  /* 0x0000000d4e4e7220 */ /* 0x080fe20000400000 */
[----:B------:R-:W-:Y:S01]  /*4b70*/  ISETP.LT.OR P1, PT, R6, 0x9, !P1 ;  /* 0x000000090600780c */ /* 0x000fe20004f21670 */
[----:B------:R0:W-:Y:S01]  /*4b80*/  @!P5 STG.E.U8 desc[UR20][R18.64+0x1], R5 ;  /* 0x000001051200d986 */ /* 0x0001e2000c101114 */
[C---:B------:R-:W-:Y:S01]  /*4b90*/  ISETP.GE.AND P5, PT, R26.reuse, 0x9, PT ;  /* 0x000000091a00780c */ /* 0x040fe20003fa6270 */
[----:B------:R-:W-:Y:S01]  /*4ba0*/  FMUL R75, R75, R13 ;  /* 0x0000000d4b4b7220 */ /* 0x000fe20000400000 */
[----:B------:R-:W-:Y:S01]  /*4bb0*/  F2FP.SATFINITE.E4M3.F32.PACK_AB_MERGE_C R79, RZ, R79, RZ ;  /* 0x0000004fff4f723e */ /* 0x000fe200048070ff */
[----:B------:R-:W-:Y:S01]  /*4bc0*/  @!P2 STG.E.U8 desc[UR20][R18.64], R83 ;  /* 0x000000531200a986 */ /* 0x000fe2000c101114 */
[----:B------:R-:W-:Y:S01]  /*4bd0*/  ISETP.GE.AND P2, PT, R26, 0xa, PT ;  /* 0x0000000a1a00780c */ /* 0x000fe20003f46270 */
[-C--:B------:R-:W-:Y:S01]  /*4be0*/  FMUL R76, R76, R13.reuse ;  /* 0x0000000d4c4c7220 */ /* 0x080fe20000400000 */
[----:B------:R-:W-:Y:S01]  /*4bf0*/  F2FP.SATFINITE.E4M3.F32.PACK_AB_MERGE_C R25, RZ, R80, RZ ;  /* 0x00000050ff19723e */ /* 0x000fe200048070ff */
[----:B------:R-:W-:Y:S01]  /*4c00*/  @!P3 STG.E.U8 desc[UR20][R14.64], R81 ;  /* 0x000000510e00b986 */ /* 0x000fe2000c101114 */
[C---:B------:R-:W-:Y:S01]  /*4c10*/  ISETP.LT.OR P3, PT, R6.reuse, 0x1, !P5 ;  /* 0x000000010600780c */ /* 0x040fe20006f61670 */
[-C--:B------:R-:W-:Y:S01]  /*4c20*/  FMUL R73, R73, R13.reuse ;  /* 0x0000000d49497220 */ /* 0x080fe20000400000 */
[----:B------:R-:W-:Y:S01]  /*4c30*/  ISETP.LT.OR P6, PT, R6, 0x1, !P2 ;  /* 0x000000010600780c */ /* 0x000fe200057c1670 */
[-C--:B------:R-:W-:Y:S01]  /*4c40*/  FMUL R74, R74, R13.reuse ;  /* 0x0000000d4a4a7220 */ /* 0x080fe20000400000 */
[----:B------:R-:W-:Y:S01]  /*4c50*/  ISETP.LT.OR P5, PT, R6, 0x9, !P5 ;  /* 0x000000090600780c */ /* 0x000fe20006fa1670 */
[-C--:B------:R-:W-:Y:S01]  /*4c60*/  FMUL R71, R71, R13.reuse ;  /* 0x0000000d47477220 */ /* 0x080fe20000400000 */
[----:B0-----:R-:W-:Y:S01]  /*4c70*/  F2FP.SATFINITE.E4M3.F32.PACK_AB_MERGE_C R5, RZ, R82, RZ ;  /* 0x00000052ff05723e */ /* 0x001fe200048070ff */
[----:B------:R-:W-:Y:S01]  /*4c80*/  FMUL R72, R72, R13 ;  /* 0x0000000d48487220 */ /* 0x000fe20000400000 */
[----:B------:R-:W-:Y:S01]  /*4c90*/  F2FP.SATFINITE.E4M3.F32.PACK_AB_MERGE_C R77, RZ, R77, RZ ;  /* 0x0000004dff4d723e */ /* 0x000fe200048070ff */
[-C--:B------:R-:W-:Y:S01]  /*4ca0*/  FMUL R69, R69, R13.reuse ;  /* 0x0000000d45457220 */ /* 0x080fe20000400000 */
[----:B------:R-:W-:Y:S01]  /*4cb0*/  ISETP.LT.OR P2, PT, R6, 0x9, !P2 ;  /* 0x000000090600780c */ /* 0x000fe20005741670 */
[----:B------:R0:W-:Y:S01]  /*4cc0*/  @!P1 STG.E.U8 desc[UR20][R14.64+0x1], R5 ;  /* 0x000001050e009986 */ /* 0x0001e2000c101114 */
[----:B------:R-:W-:Y:S01]  /*4cd0*/  ISETP.GE.AND P1, PT, R26, 0x12, PT ;  /* 0x000000121a00780c */ /* 0x000fe20003f26270 */
[----:B------:R-:W-:Y:S01]  /*4ce0*/  FMUL R70, R70, R13 ;  /* 0x0000000d46467220 */ /* 0x000fe20000400000 */
[----:B------:R-:W-:Y:S01]  /*4cf0*/  F2FP.SATFINITE.E4M3.F32.PACK_AB_MERGE_C R75, RZ, R75, RZ ;  /* 0x0000004bff4b723e */ /* 0x000fe200048070ff */
[----:B------:R-:W-:Y:S01]  /*4d00*/  @!P3 STG.E.U8 desc[UR20][R18.64+0x8], R79 ;  /* 0x0000084f1200b986 */ /* 0x000fe2000c101114 */
[----:B------:R-:W-:Y:S01]  /*4d10*/  ISETP.GE.AND P3, PT, R26, 0x11, PT ;  /* 0x000000111a00780c */ /* 0x000fe20003f66270 */
[----:B------:R-:W-:Y:S01]  /*4d20*/  FMUL R68, R68, R13 ;  /* 0x0000000d44447220 */ /* 0x000fe20000400000 */
[----:B------:R-:W-:Y:S01]  /*4d30*/  F2FP.SATFINITE.E4M3.F32.PACK_AB_MERGE_C R73, RZ, R73, RZ ;  /* 0x00000049ff49723e */ /* 0x000fe200048070ff */
[----:B------:R1:W-:Y:S01]  /*4d40*/  @!P6 STG.E.U8 desc[UR20][R18.64+0x9], R25 ;  /* 0x000009191200e986 */ /* 0x0003e2000c101114 */
[C---:B------:R-:W-:Y:S01]  /*4d50*/  ISETP.LT.OR P6, PT, R6.reuse, 0x1, !P1 ;  /* 0x000000010600780c */ /* 0x040fe20004fc1670 */
[-C--:B------:R-:W-:Y:S01]  /*4d60*/  FMUL R67, R67, R13.reuse ;  /* 0x0000000d43437220 */ /* 0x080fe20000400000 */
[C---:B------:R-:W-:Y:S01]  /*4d70*/  ISETP.LT.OR P1, PT, R6.reuse, 0x9, !P1 ;  /* 0x000000090600780c */ /* 0x040fe20004f21670 */
[----:B------:R-:W-:Y:S01]  /*4d80*/  @!P5 STG.E.U8 desc[UR20][R14.64+0x8], R77 ;  /* 0x0000084d0e00d986 */ /* 0x000fe2000c101114 */
[C---:B------:R-:W-:Y:S01]  /*4d90*/  ISETP.LT.OR P5, PT, R6.reuse, 0x1, !P3 ;  /* 0x000000010600780c */ /* 0x040fe20005fa1670 */
[-C--:B------:R-:W-:Y:S01]  /*4da0*/  FMUL R65, R65, R13.reuse ;  /* 0x0000000d41417220 */ /* 0x080fe20000400000 */
[----:B------:R-:W-:Y:S01]  /*4db0*/  ISETP.LT.OR P3, PT, R6, 0x9, !P3 ;  /* 0x000000090600780c */ /* 0x000fe20005f61670 */
[-C--:B------:R-:W-:Y:S01]  /*4dc0*/  FMUL R66, R66, R13.reuse ;  /* 0x0000000d42427220 */ /* 0x080fe20000400000 */
[----:B0-----:R-:W-:Y:S01]  /*4dd0*/  F2FP.SATFINITE.E4M3.F32.PACK_AB_MERGE_C R5, RZ, R78, RZ ;  /* 0x0000004eff05723e */ /* 0x001fe200048070ff */
[----:B------:R-:W-:Y:S01]  /*4de0*/  FMUL R64, R64, R13 ;  /* 0x0000000d40407220 */ /* 0x000fe20000400000 */
[----:B------:R-:W-:Y:S01]  /*4df0*/  F2FP.SATFINITE.E4M3.F32.PACK_AB_MERGE_C R71, RZ, R71, RZ ;  /* 0x00000047ff47723e */ /* 0x000fe200048070ff */
[-C--:B------:R-:W-:Y:S01]  /*4e00*/  FMUL R63, R63, R13.reuse ;  /* 0x0000000d3f3f7220 */ /* 0x080fe20000400000 */
[----:B-1----:R-:W-:Y:S01]  /*4e10*/  F2FP.SATFINITE.E4M3.F32.PACK_AB_MERGE_C R25, RZ, R76, RZ ;  /* 0x0000004cff19723e */ /* 0x002fe200048070ff */
[----:B------:R0:W-:Y:S01]  /*4e20*/  @!P2 STG.E.U8 desc[UR20][R14.64+0x9], R5 ;  /* 0x000009050e00a986 */ /* 0x0001e2000c101114 */
[C---:B------:R-:W-:Y:S01]  /*4e30*/  ISETP.GE.AND P2, PT, R26.reuse, 0x1a, PT ;  /* 0x0000001a1a00780c */ /* 0x040fe20003f46270 */
        /* <DEDUP_REMOVED lines=29> */
[----:B------:R-:W-:Y:S01]  /*5010*/  ISETP.LT.OR P6, PT, R6, 0x1, !P3 ;  /* 0x000000010600780c */ /* 0x000fe20005fc1670 */
[----:B------:R-:W-:Y:S01]  /*5020*/  FMUL R22, R22, R13 ;  /* 0x0000000d16167220 */ /* 0x000fe20000400000 */
[C---:B------:R-:W-:Y:S01]  /*5030*/  ISETP.LT.OR P3, PT, R6.reuse, 0x9, !P3 ;  /* 0x000000090600780c */ /* 0x040fe20005f61670 */
[----:B------:R-:W-:Y:S01]  /*5040*/  @!P5 STG.E.U8 desc[UR20][R14.64+0x18], R69 ;  /* 0x000018450e00d986 */ /* 0x000fe2000c101114 */
[----:B------:R-:W-:-:S02]  /*5050*/  ISETP.LT.OR P5, PT, R6, 0x1, !P1 ;  /* 0x000000010600780c */ /* 0x000fc40004fa1670 */
[----:B0-----:R-:W-:Y:S02]  /*5060*/  F2FP.SATFINITE.E4M3.F32.PACK_AB_MERGE_C R5, RZ, R70, RZ ;  /* 0x00000046ff05723e */ /* 0x001fe400048070ff */
[----:B------:R-:W-:Y:S02]  /*5070*/  ISETP.LT.OR P1, PT, R6, 0x9, !P1 ;  /* 0x000000090600780c */ /* 0x000fe40004f21670 */
[----:B------:R-:W-:Y:S01]  /*5080*/  F2FP.SATFINITE.E4M3.F32.PACK_AB_MERGE_C R59, RZ, R59, RZ ;  /* 0x0000003bff3b723e */ /* 0x000fe200048070ff */
[----:B------:R0:W-:Y:S01]  /*5090*/  @!P2 STG.E.U8 desc[UR20][R14.64+0x19], R5 ;  /* 0x000019050e00a986 */ /* 0x0001e2000c101114 */
[----:B-1----:R-:W-:Y:S02]  /*50a0*/  F2FP.SATFINITE.E4M3.F32.PACK_AB_MERGE_C R25, RZ, R68, RZ ;  /* 0x00000044ff19723e */ /* 0x002fe400048070ff */
[----:B------:R-:W-:Y:S01]  /*50b0*/  ISETP.GE.AND P2, PT, R26, 0x2a, PT ;  /* 0x0000002a1a00780c */ /* 0x000fe20003f46270 */
[----:B------:R-:W-:Y:S01]  /*50c0*/  @!P6 STG.E.U8 desc[UR20][R18.64+0x20], R67 ;  /* 0x000020431200e986 */ /* 0x000fe2000c101114 */
[----:B------:R-:W-:-:S02]  /*50d0*/  F2FP.SATFINITE.E4M3.F32.PACK_AB_MERGE_C R57, RZ, R57, RZ ;  /* 0x00000039ff39723e */ /* 0x000fc400048070ff */
[----:B------:R-:W-:Y:S01]  /*50e0*/  F2FP.SATFINITE.E4M3.F32.PACK_AB_MERGE_C R23, RZ, R23, RZ ;  /* 0x00000017ff17723e */ /* 0x000fe200048070ff */
[----:B------:R1:W-:Y:S01]  /*50f0*/  @!P5 STG.E.U8 desc[UR20][R18.64+0x21], R25 ;  /* 0x000021191200d986 */ /* 0x0003e2000c101114 */
[----:B------:R-:W-:Y:S02]  /*5100*/  ISETP.GE.AND P5, PT, R26, 0x29, PT ;  /* 0x000000291a00780c */ /* 0x000fe40003fa6270 */
[----:B------:R-:W-:Y:S01]  /*5110*/  F2FP.SATFINITE.E4M3.F32.PACK_AB_MERGE_C R21, RZ, R21, RZ ;  /* 0x00000015ff15723e */ /* 0x000fe200048070ff */
[----:B------:R-:W-:Y:S01]  /*5120*/  @!P3 STG.E.U8 desc[UR20][R14.64+0x20], R65 ;  /* 0x000020410e00b986 */ /* 0x000fe2000c101114 */
[C---:B------:R-:W-:Y:S02]  /*5130*/  ISETP.LT.OR P3, PT, R6.reuse, 0x1, !P2 ;  /* 0x000000010600780c */ /* 0x040fe40005761670 */
[C---:B------:R-:W-:Y:S02]  /*5140*/  ISETP.LT.OR P6, PT, R6.reuse, 0x1, !P5 ;  /* 0x000000010600780c */ /* 0x040fe40006fc1670 */
[----:B------:R-:W-:-:S02]  /*5150*/  ISETP.LT.OR P5, PT, R6, 0x9, !P5 ;  /* 0x000000090600780c */ /* 0x000fc40006fa1670 */
[----:B0-----:R-:W-:Y:S02]  /*5160*/  F2FP.SATFINITE.E4M3.F32.PACK_AB_MERGE_C R5, RZ, R66, RZ ;  /* 0x00000042ff05723e */ /* 0x001fe400048070ff */
[----:B-1----:R-:W-:Y:S02]  /*5170*/  F2FP.SATFINITE.E4M3.F32.PACK_AB_MERGE_C R25, RZ, R64, RZ ;  /* 0x00000040ff19723e */ /* 0x002fe400048070ff */
[----:B------:R-:W-:Y:S01]  /*5180*/  ISETP.LT.OR P2, PT, R6, 0x9, !P2 ;  /* 0x000000090600780c */ /* 0x000fe20005741670 */
[----:B------:R0:W-:Y:S01]  /*5190*/  @!P1 STG.E.U8 desc[UR20][R14.64+0x21], R5 ;  /* 0x000021050e009986 */ /* 0x0001e2000c101114 */
[C---:B------:R-:W-:Y:S02]  /*51a0*/  ISETP.GE.AND P1, PT, R26.reuse, 0x31, PT ;  /* 0x000000311a00780c */ /* 0x040fe40003f26270 */
[----:B------:R-:W-:Y:S01]  /*51b0*/  F2FP.SATFINITE.E4M3.F32.PACK_AB_MERGE_C R27, RZ, R22, RZ ;  /* 0x00000016ff1b723e */ /* 0x000fe200048070ff */
[----:B------:R1:W-:Y:S01]  /*51c0*/  @!P3 STG.E.U8 desc[UR20][R18.64+0x29], R25 ;  /* 0x000029191200b986 */ /* 0x0003e2000c101114 */
[----:B------:R-:W-:-:S03]  /*51d0*/  ISETP.GE.AND P3, PT, R26, 0x32, PT ;  /* 0x000000321a00780c */ /* 0x000fc60003f66270 */
[----:B------:R-:W-:Y:S01]  /*51e0*/  @!P6 STG.E.U8 desc[UR20][R18.64+0x28], R63 ;  /* 0x0000283f1200e986 */ /* 0x000fe2000c101114 */
[C---:B------:R-:W-:Y:S02]  /*51f0*/  ISETP.LT.OR P6, PT, R6.reuse, 0x1, !P1 ;  /* 0x000000010600780c */ /* 0x040fe40004fc1670 */
[C---:B------:R-:W-:Y:S01]  /*5200*/  ISETP.LT.OR P1, PT, R6.reuse, 0x9, !P1 ;  /* 0x000000090600780c */ /* 0x040fe20004f21670 */
[----:B------:R-:W-:Y:S01]  /*5210*/  @!P5 STG.E.U8 desc[UR20][R14.64+0x28], R61 ;  /* 0x0000283d0e00d986 */ /* 0x000fe2000c101114 */
[C---:B------:R-:W-:Y:S02]  /*5220*/  ISETP.LT.OR P5, PT, R6.reuse, 0x1, !P3 ;  /* 0x000000010600780c */ /* 0x040fe40005fa1670 */
[----:B0-----:R-:W-:Y:S02]  /*5230*/  F2FP.SATFINITE.E4M3.F32.PACK_AB_MERGE_C R5, RZ, R62, RZ ;  /* 0x0000003eff05723e */ /* 0x001fe400048070ff */
[----:B-1----:R-:W-:Y:S02]  /*5240*/  F2FP.SATFINITE.E4M3.F32.PACK_AB_MERGE_C R25, RZ, R60, RZ ;  /* 0x0000003cff19723e */ /* 0x002fe400048070ff */
[----:B------:R-:W-:Y:S01]  /*5250*/  ISETP.LT.OR P3, PT, R6, 0x9, !P3 ;  /* 0x000000090600780c */ /* 0x000fe20005f61670 */
[----:B------:R0:W-:Y:S01]  /*5260*/  @!P2 STG.E.U8 desc[UR20][R14.64+0x29], R5 ;  /* 0x000029050e00a986 */ /* 0x0001e2000c101114 */
[----:B------:R-:W-:-:S03]  /*5270*/  ISETP.GE.AND P2, PT, R26, 0x39, PT ;  /* 0x000000391a00780c */ /* 0x000fc60003f46270 */
[----:B------:R-:W-:Y:S01]  /*5280*/  @!P6 STG.E.U8 desc[UR20][R18.64+0x30], R59 ;  /* 0x0000303b1200e986 */ /* 0x000fe2000c101114 */
[----:B------:R-:W-:-:S03]  /*5290*/  ISETP.GE.AND P6, PT, R26, 0x3a, PT ;  /* 0x0000003a1a00780c */ /* 0x000fc60003fc6270 */
[----:B------:R1:W-:Y:S01]  /*52a0*/  @!P5 STG.E.U8 desc[UR20][R18.64+0x31], R25 ;  /* 0x000031191200d986 */ /* 0x0003e2000c101114 */
[C---:B------:R-:W-:Y:S02]  /*52b0*/  ISETP.LT.OR P5, PT, R6.reuse, 0x1, !P6 ;  /* 0x000000010600780c */ /* 0x040fe400077a1670 */
[C---:B------:R-:W-:Y:S01]  /*52c0*/  ISETP.LT.OR P6, PT, R6.reuse, 0x9, !P6 ;  /* 0x000000090600780c */ /* 0x040fe200077c1670 */
[----:B------:R2:W-:Y:S01]  /*52d0*/  @!P1 STG.E.U8 desc[UR20][R14.64+0x30], R57 ;  /* 0x000030390e009986 */ /* 0x0005e2000c101114 */
[C---:B------:R-:W-:Y:S02]  /*52e0*/  ISETP.LT.OR P1, PT, R6.reuse, 0x1, !P2 ;  /* 0x000000010600780c */ /* 0x040fe40005721670 */
[----:B------:R-:W-:Y:S02]  /*52f0*/  ISETP.LT.OR P2, PT, R6, 0x9, !P2 ;  /* 0x000000090600780c */ /* 0x000fe40005741670 */
[----:B0-----:R-:W-:Y:S02]  /*5300*/  F2FP.SATFINITE.E4M3.F32.PACK_AB_MERGE_C R5, RZ, R58, RZ ;  /* 0x0000003aff05723e */ /* 0x001fe400048070ff */
[----:B-1----:R-:W-:-:S03]  /*5310*/  F2FP.SATFINITE.E4M3.F32.PACK_AB_MERGE_C R25, RZ, R56, RZ ;  /* 0x00000038ff19723e */ /* 0x002fc600048070ff */
[----:B------:R2:W-:Y:S04]  /*5320*/  @!P3 STG.E.U8 desc[UR20][R14.64+0x31], R5 ;  /* 0x000031050e00b986 */ /* 0x0005e8000c101114 */
[----:B------:R2:W-:Y:S04]  /*5330*/  @!P1 STG.E.U8 desc[UR20][R18.64+0x38], R23 ;  /* 0x0000381712009986 */ /* 0x0005e8000c101114 */
[----:B------:R2:W-:Y:S04]  /*5340*/  @!P5 STG.E.U8 desc[UR20][R18.64+0x39], R25 ;  /* 0x000039191200d986 */ /* 0x0005e8000c101114 */
[----:B------:R2:W-:Y:S04]  /*5350*/  @!P2 STG.E.U8 desc[UR20][R14.64+0x38], R21 ;  /* 0x000038150e00a986 */ /* 0x0005e8000c101114 */
[----:B------:R2:W-:Y:S02]  /*5360*/  @!P6 STG.E.U8 desc[UR20][R14.64+0x39], R27 ;  /* 0x0000391b0e00e986 */ /* 0x0005e4000c101114 */
.L_x_106:
[----:B------:R-:W-:Y:S05]  /*5370*/  BSYNC B0 ;  /* 0x0000000000007941 */ /* 0x000fea0003800000 */
.L_x_40:
[C---:B------:R-:W-:Y:S01]  /*5380*/  LEA R2, P1, R8.reuse, R2, 0x1 ;  /* 0x0000000208027211 */ /* 0x040fe200078208ff */
[----:B------:R-:W-:Y:S01]  /*5390*/  ULDC.64 UR6, c[0x0][0x650] ;  /* 0x0001940000067ab9 */ /* 0x000fe20000000a00 */
[----:B-----5:R-:W-:Y:S01]  /*53a0*/  IMAD.U32 R4, RZ, RZ, UR16 ;  /* 0x00000010ff047e24 */ /* 0x020fe2000f8e00ff */
[----:B012---:R-:W-:Y:S01]  /*53b0*/  PRMT R14, RZ, 0x7610, R14 ;  /* 0x00007610ff0e7816 */ /* 0x007fe2000000000e */
[----:B------:R-:W-:Y:S01]  /*53c0*/  IMAD.MOV.U32 R6, RZ, RZ, -0x1 ;  /* 0xffffffffff067424 */ /* 0x000fe200078e00ff */
[----:B------:R-:W-:Y:S01]  /*53d0*/  LEA.HI.X R3, R8, R3, R0, 0x1, P1 ;  /* 0x0000000308037211 */ /* 0x000fe200008f0c00 */
[----:B------:R0:W-:Y:S01]  /*53e0*/  SYNCS.ARRIVE.TRANS64.A1T0 RZ, [R4+UR23], RZ ;  /* 0x000000ff04ff79a7 */ /* 0x0001e20008100017 */
[----:B------:R-:W-:Y:S01]  /*53f0*/  ISETP.GE.U32.AND P1, PT, R2, UR6, PT ;  /* 0x0000000602007c0c */ /* 0x000fe2000bf26070 */
[----:B------:R-:W-:-:S03]  /*5400*/  IMAD.MOV.U32 R5, RZ, RZ, -0x1 ;  /* 0xffffffffff057424 */ /* 0x000fc600078e00ff */
[----:B------:R-:W-:Y:S01]  /*5410*/  ISETP.GE.U32.AND.EX P1, PT, R3, UR7, PT, P1 ;  /* 0x0000000703007c0c */ /* 0x000fe2000bf26110 */
[----:B0-----:R-:W-:-:S12]  /*5420*/  IMAD.MOV.U32 R4, RZ, RZ, -0x1 ;  /* 0xffffffffff047424 */ /* 0x001fd800078e00ff */
[----:B------:R-:W-:Y:S05]  /*5430*/  @P1 BRA `(.L_x_107) ;  /* 0x0000000400601947 */ /* 0x000fea0003800000 */
[----:B------:R-:W0:Y:S01]  /*5440*/  S2R R26, SR_CTAID.X ;  /* 0x00000000001a7919 */ /* 0x000e220000002500 */
[----:B------:R-:W1:Y:S01]  /*5450*/  LDC.64 R22, c[0x0][0x628] ;  /* 0x00018a00ff167b82 */ /* 0x000e620000000a00 */
[----:B------:R-:W-:Y:S01]  /*5460*/  ULDC UR6, c[0x0][0x150] ;  /* 0x0000540000067ab9 */ /* 0x000fe20000000800 */
[----:B------:R-:W-:Y:S01]  /*5470*/  IMAD.MOV.U32 R18, RZ, RZ, R2 ;  /* 0x000000ffff127224 */ /* 0x000fe200078e0002 */
[----:B------:R-:W2:Y:S01]  /*5480*/  S2R R28, SR_CTAID.Y ;  /* 0x00000000001c7919 */ /* 0x000ea20000002600 */
[----:B------:R-:W-:-:S04]  /*5490*/  IMAD.MOV.U32 R19, RZ, RZ, R3 ;  /* 0x000000ffff137224 */ /* 0x000fc800078e0003 */
[----:B------:R-:W2:Y:S08]  /*54a0*/  LDC R29, c[0x0][0x144] ;  /* 0x00005100ff1d7b82 */ /* 0x000eb00000000800 */
[----:B------:R-:W2:Y:S08]  /*54b0*/  LDC R6, c[0x0][0x630] ;  /* 0x00018c00ff067b82 */ /* 0x000eb00000000800 */
[----:B---34-:R-:W3:Y:S01]  /*54c0*/  LDC.64 R24, c[0x0][0x620] ;  /* 0x00018800ff187b82 */ /* 0x018ee20000000a00 */
[----:B-1----:R-:W-:-:S04]  /*54d0*/  ISETP.NE.U32.AND P1, PT, R22, RZ, PT ;  /* 0x000000ff1600720c */ /* 0x002fc80003f25070 */
[----:B------:R-:W-:Y:S02]  /*54e0*/  ISETP.NE.AND.EX P1, PT, R23, RZ, PT, P1 ;  /* 0x000000ff1700720c */ /* 0x000fe40003f25310 */
[----:B0-----:R-:W-:-:S05]  /*54f0*/  I2FP.F32.U32 R4, R26 ;  /* 0x0000001a00047245 */ /* 0x001fca0000201000 */
[----:B------:R-:W-:-:S04]  /*5500*/  FMUL R4, R4, UR6 ;  /* 0x0000000604047c20 */ /* 0x000fc80008400000 */
[----:B------:R0:W1:Y:S02]  /*5510*/  F2I.U32.TRUNC.NTZ R27, R4 ;  /* 0x00000004001b7305 */ /* 0x000064000020f000 */
[----:B--2---:R-:W-:Y:S05]  /*5520*/  @!P1 BRA `(.L_x_108) ;  /* 0x0000000000289947 */ /* 0x004fea0003800000 */
[----:B------:R-:W2:Y:S02]  /*5530*/  LDC R5, c[0x0][0x634] ;  /* 0x00018d00ff057b82 */ /* 0x000ea40000000800 */
[----:B--2---:R-:W-:-:S05]  /*5540*/  IADD3 R19, P1, R2, R5, RZ ;  /* 0x0000000502137210 */ /* 0x004fca0007f3e0ff */
[----:B------:R-:W-:-:S04]  /*5550*/  IMAD.X R21, RZ, RZ, R3, P1 ;  /* 0x000000ffff157224 */ /* 0x000fc800008e0603 */
[----:B0-----:R-:W-:-:S04]  /*5560*/  IMAD.WIDE.U32 R4, R21, R22, RZ ;  /* 0x0000001615047225 */ /* 0x001fc800078e00ff */
[----:B------:R-:W-:-:S04]  /*5570*/  IMAD.WIDE.U32 R14, P1, R19, R23, R4 ;  /* 0x00000017130e7225 */ /* 0x000fc80007820004 */
[----:B------:R-:W-:-:S04]  /*5580*/  IMAD.WIDE.U32 R4, R19, R22, RZ ;  /* 0x0000001613047225 */ /* 0x000fc800078e00ff */
[----:B------:R-:W-:Y:S01]  /*5590*/  IMAD.X R19, RZ, RZ, RZ, P1 ;  /* 0x000000ffff137224 */ /* 0x000fe200008e06ff */
[----:B------:R-:W-:Y:S01]  /*55a0*/  IADD3 RZ, P1, R5, R14, RZ ;  /* 0x0000000e05ff7210 */ /* 0x000fe20007f3e0ff */
[----:B------:R-:W-:-:S04]  /*55b0*/  IMAD.MOV.U32 R18, RZ, RZ, R15 ;  /* 0x000000ffff127224 */ /* 0x000fc800078e000f */
[----:B------:R-:W-:-:S08]  /*55c0*/  IMAD.WIDE.U32.X R18, R21, R23, R18, P1 ;  /* 0x0000001715127225 */ /* 0x000fd000008e0412 */
.L_x_108:
[-CC-:B------:R-:W-:Y:S01]  /*55d0*/  SHF.R.U64 R23, R18, R6.reuse, R19.reuse ;  /* 0x0000000612177219 */ /* 0x180fe20000001213 */
[----:B------:R-:W2:Y:S01]  /*55e0*/  LDC.64 R32, c[0x0][0x640] ;  /* 0x00019000ff207b82 */ /* 0x000ea20000000a00 */
[----:B0-----:R-:W-:Y:S01]  /*55f0*/  SHF.R.U32.HI R4, RZ, R6, R19 ;  /* 0x00000006ff047219 */ /* 0x001fe20000011613 */
[----:B-1----:R-:W-:Y:S01]  /*5600*/  IMAD.MOV R27, RZ, RZ, -R27 ;  /* 0x000000ffff1b7224 */ /* 0x002fe200078e0a1b */
[----:B------:R-:W-:Y:S01]  /*5610*/  IADD3 R15, P1, RZ, -R23, RZ ;  /* 0x80000017ff0f7210 */ /* 0x000fe20007f3e0ff */
[----:B------:R-:W-:Y:S01]  /*5620*/  ULDC UR6, c[0x0][0x154] ;  /* 0x0000550000067ab9 */ /* 0x000fe20000000800 */
[----:B------:R-:W-:Y:S02]  /*5630*/  IMAD.MOV.U32 R19, RZ, RZ, 0x1 ;  /* 0x00000001ff137424 */ /* 0x000fe400078e00ff */
[----:B------:R-:W-:Y:S01]  /*5640*/  IMAD R29, R29, R27, R26 ;  /* 0x0000001b1d1d7224 */ /* 0x000fe200078e021a */
[----:B------:R-:W0:Y:S01]  /*5650*/  LDC R14, c[0x0][0x618] ;  /* 0x00018600ff0e7b82 */ /* 0x000e220000000800 */
[----:B------:R-:W-:-:S04]  /*5660*/  IMAD.X R5, RZ, RZ, ~R4, P1 ;  /* 0x000000ffff057224 */ /* 0x000fc800008e0e04 */
[-C--:B---3--:R-:W-:Y:S02]  /*5670*/  IMAD R6, R5, R24.reuse, RZ ;  /* 0x0000001805067224 */ /* 0x088fe400078e02ff */
[C---:B------:R-:W-:Y:S01]  /*5680*/  IMAD.WIDE.U32 R4, R15.reuse, R24, R2 ;  /* 0x000000180f047225 */ /* 0x040fe200078e0002 */
[----:B------:R-:W1:Y:S03]  /*5690*/  LDC R18, c[0x0][0x608] ;  /* 0x00018200ff127b82 */ /* 0x000e660000000800 */
[----:B------:R-:W-:Y:S01]  /*56a0*/  IMAD R15, R15, R25, R6 ;  /* 0x000000190f0f7224 */ /* 0x000fe200078e0206 */
[----:B------:R-:W-:-:S03]  /*56b0*/  I2FP.F32.U32 R6, R28 ;  /* 0x0000001c00067245 */ /* 0x000fc60000201000 */
[----:B------:R-:W-:Y:S01]  /*56c0*/  IMAD.IADD R5, R5, 0x1, R15 ;  /* 0x0000000105057824 */ /* 0x000fe200078e020f */
[----:B------:R-:W3:Y:S01]  /*56d0*/  LDC R30, c[0x0][0x658] ;  /* 0x00019600ff1e7b82 */ /* 0x000ee20000000800 */
[----:B--2---:R-:W-:Y:S01]  /*56e0*/  ISETP.NE.U32.AND P1, PT, R32, RZ, PT ;  /* 0x000000ff2000720c */ /* 0x004fe20003f25070 */
[----:B------:R-:W-:-:S03]  /*56f0*/  IMAD.MOV.U32 R15, RZ, RZ, -0x1 ;  /* 0xffffffffff0f7424 */ /* 0x000fc600078e00ff */
[----:B------:R-:W-:-:S03]  /*5700*/  ISETP.NE.AND.EX P1, PT, R33, RZ, PT, P1 ;  /* 0x000000ff2100720c */ /* 0x000fc60003f25310 */
[----:B------:R-:W2:Y:S01]  /*5710*/  LDC R27, c[0x0][0x148] ;  /* 0x00005200ff1b7b82 */ /* 0x000ea20000000800 */
[-CC-:B0-----:R-:W-:Y:S02]  /*5720*/  SHF.R.U64 R22, R4, R14.reuse, R5.reuse ;  /* 0x0000000e04167219 */ /* 0x181fe40000001205 */
[----:B------:R-:W-:Y:S01]  /*5730*/  SHF.R.U32.HI R5, RZ, R14, R5 ;  /* 0x0000000eff057219 */ /* 0x000fe20000011605 */
[----:B------:R-:W-:-:S04]  /*5740*/  FMUL R14, R6, UR6 ;  /* 0x00000006060e7c20 */ /* 0x000fc80008400000 */
[----:B------:R-:W0:Y:S01]  /*5750*/  LDC R26, c[0x0][0x600] ;  /* 0x00018000ff1a7b82 */ /* 0x000e220000000800 */
[----:B------:R4:W0:Y:S01]  /*5760*/  F2I.U32.TRUNC.NTZ R25, R14 ;  /* 0x0000000e00197305 */ /* 0x000822000020f000 */
[-CC-:B-1----:R-:W-:Y:S02]  /*5770*/  SHF.R.U64 R6, R22, R18.reuse, R5.reuse ;  /* 0x0000001216067219 */ /* 0x182fe40000001205 */
[----:B------:R-:W-:-:S04]  /*5780*/  SHF.R.U32.HI R5, RZ, R18, R5 ;  /* 0x00000012ff057219 */ /* 0x000fc80000011605 */
[----:B------:R-:W1:Y:S01]  /*5790*/  LDC R34, c[0x0][0x648] ;  /* 0x00019200ff227b82 */ /* 0x000e620000000800 */
[-CC-:B---3--:R-:W-:Y:S02]  /*57a0*/  SHF.R.U64 R24, R6, R30.reuse, R5.reuse ;  /* 0x0000001e06187219 */ /* 0x188fe40000001205 */
[-C--:B------:R-:W-:Y:S02]  /*57b0*/  SHF.L.U32 R15, R15, R30.reuse, RZ ;  /* 0x0000001e0f0f7219 */ /* 0x080fe400000006ff */
[-C--:B------:R-:W-:Y:S01]  /*57c0*/  SHF.R.U32.HI R5, RZ, R30.reuse, R5 ;  /* 0x0000001eff057219 */ /* 0x080fe20000011605 */
[----:B------:R-:W-:Y:S01]  /*57d0*/  IMAD.MOV.U32 R4, RZ, RZ, R24 ;  /* 0x000000ffff047224 */ /* 0x000fe200078e0018 */
[----:B------:R-:W-:Y:S01]  /*57e0*/  SHF.L.U32 R30, R19, R30, RZ ;  /* 0x0000001e131e7219 */ /* 0x000fe200000006ff */
[----:B------:R-:W3:Y:S01]  /*57f0*/  LDC R35, c[0x0][0x638] ;  /* 0x00018e00ff237b82 */ /* 0x000ee20000000800 */
[----:B------:R-:W-:-:S07]  /*5800*/  LOP3.LUT R31, RZ, R15, RZ, 0x33, !PT ;  /* 0x0000000fff1f7212 */ /* 0x000fce00078e33ff */
[----:B------:R-:W0:Y:S01]  /*5810*/  LDC R36, c[0x0][0x610] ;  /* 0x00018400ff247b82 */ /* 0x000e220000000800 */
[----:B----4-:R-:W-:Y:S05]  /*5820*/  @!P1 BRA `(.L_x_109) ;  /* 0x0000000000289947 */ /* 0x010fea0003800000 */
        /* <DEDUP_REMOVED lines=10> */
.L_x_109:
[----:B-1----:R-:W-:Y:S01]  /*58d0*/  SHF.R.U64 R4, R4, R34, R5 ;  /* 0x0000002204047219 */ /* 0x002fe20000001205 */
[----:B0-----:R-:W-:Y:S01]  /*58e0*/  VIADD R19, R26, 0xffffffff ;  /* 0xffffffff1a137836 */ /* 0x001fe20000000000 */
[----:B------:R-:W-:Y:S01]  /*58f0*/  LOP3.LUT R15, R6, R31, RZ, 0xc0, !PT ;  /* 0x0000001f060f7212 */ /* 0x000fe200078ec0ff */
[----:B------:R-:W-:Y:S02]  /*5900*/  IMAD.MOV R25, RZ, RZ, -R25 ;  /* 0x000000ffff197224 */ /* 0x000fe400078e0a19 */
[----:B------:R-:W-:Y:S02]  /*5910*/  IMAD.MOV R5, RZ, RZ, -R4 ;  /* 0x000000ffff057224 */ /* 0x000fe400078e0a04 */
[----:B------:R-:W-:Y:S01]  /*5920*/  IMAD R6, R30, R4, R15 ;  /* 0x000000041e067224 */ /* 0x000fe200078e020f */
[----:B------:R-:W-:Y:S01]  /*5930*/  LOP3.LUT R15, R22, R19, RZ, 0xc0, !PT ;  /* 0x00000013160f7212 */ /* 0x000fe200078ec0ff */
[----:B--2---:R-:W-:Y:S02]  /*5940*/  @P4 IMAD R29, R27, R25, R28 ;  /* 0x000000191b1d4224 */ /* 0x004fe400078e021c */
[----:B---3--:R-:W-:-:S02]  /*5950*/  IMAD R4, R5, R35, R24 ;  /* 0x0000002305047224 */ /* 0x008fc400078e0218 */
[----:B------:R-:W-:Y:S02]  /*5960*/  IMAD R6, R6, R36, R29 ;  /* 0x0000002406067224 */ /* 0x000fe400078e021d */
[----:B------:R-:W-:Y:S02]  /*5970*/  IMAD R5, R4, R26, R15 ;  /* 0x0000001a04057224 */ /* 0x000fe400078e020f */
[----:B------:R-:W-:-:S03]  /*5980*/  IMAD.MOV.U32 R14, RZ, RZ, 0x1 ;  /* 0x00000001ff0e7424 */ /* 0x000fc600078e00ff */
[----:B------:R-:W-:Y:S02]  /*5990*/  SEL R4, R5, R6, !P4 ;  /* 0x0000000605047207 */ /* 0x000fe40006000000 */
[----:B------:R-:W-:Y:S01]  /*59a0*/  SEL R6, R6, R5, !P4 ;  /* 0x0000000506067207 */ /* 0x000fe20006000000 */
[----:B------:R-:W-:-:S07]  /*59b0*/  IMAD.MOV.U32 R5, RZ, RZ, R23 ;  /* 0x000000ffff057224 */ /* 0x000fce00078e0017 */
.L_x_107:
[----:B------:R-:W-:Y:S02]  /*59c0*/  LOP3.LUT P1, RZ, R14, 0xff, RZ, 0xc0, !PT ;  /* 0x000000ff0eff7812 */ /* 0x000fe4000782c0ff */
[----:B------:R-:W-:-:S11]  /*59d0*/  LOP3.LUT R86, R86, 0x1, RZ, 0x3c, !PT ;  /* 0x0000000156567812 */ /* 0x000fd600078e3cff */
[----:B------:R-:W-:Y:S05]  /*59e0*/  @P1 BRA `(.L_x_110) ;  /* 0xffffffbc00d81947 */ /* 0x000fea000383ffff */
[----:B------:R-:W-:Y:S05]  /*59f0*/  EXIT ;  /* 0x000000000000794d */ /* 0x000fea0003800000 */
.L_x_18:
[----:B------:R-:W-:-:S08]  /*5a00*/  ISETP.NE.AND P0, PT, R22, RZ, PT ;  /* 0x000000ff1600720c */ /* 0x000fd00003f05270 */
[----:B--2-45:R-:W0:-:S00]  /*5a10*/  USETMAXREG.DEALLOC.CTAPOOL 0x28 ;  /* 0x00000028000079c8 */ /* 0x034e0000080e0500 */
[----:B------:R-:W-:Y:S05]  /*5a20*/  @P0 EXIT ;  /* 0x000000000000094d */ /* 0x000fea0003800000 */
[----:B0-----:R-:W-:Y:S01]  /*5a30*/  LOP3.LUT P0, RZ, R17, 0xff, RZ, 0xc0, !PT ;  /* 0x000000ff11ff7812 */ /* 0x001fe2000780c0ff */
[----:B------:R-:W-:Y:S02]  /*5a40*/  IMAD.MOV.U32 R12, RZ, RZ, 0x1 ;  /* 0x00000001ff0c7424 */ /* 0x000fe400078e00ff */
[----:B------:R-:W-:-:S10]  /*5a50*/  IMAD.MOV.U32 R13, RZ, RZ, RZ ;  /* 0x000000ffff0d7224 */ /* 0x000fd400078e00ff */
[----:B------:R-:W-:Y:S05]  /*5a60*/  @!P0 BRA `(.L_x_111) ;  /* 0x0000000c001c8947 */ /* 0x000fea0003800000 */
[----:B------:R-:W0:Y:S01]  /*5a70*/  S2UR UR8, SR_CgaCtaId ;  /* 0x00000000000879c3 */ /* 0x000e220000008800 */
[----:B------:R-:W-:Y:S01]  /*5a80*/  LOP3.LUT P0, RZ, R11, 0x1f, RZ, 0xc0, !PT ;  /* 0x0000001f0bff7812 */ /* 0x000fe2000780c0ff */
[----:B------:R-:W-:Y:S01]  /*5a90*/  ULDC UR5, c[0x0][0x658] ;  /* 0x0001960000057ab9 */ /* 0x000fe20000000800 */
[----:B------:R-:W-:Y:S01]  /*5aa0*/  UMOV UR6, 0xffffffff ;  /* 0xffffffff00067882 */ /* 0x000fe20000000000 */
[----:B------:R-:W-:Y:S01]  /*5ab0*/  BSSY B0, `(.L_x_111) ;  /* 0x00000c2000007945 */ /* 0x000fe20003800000 */
[----:B------:R-:W-:Y:S01]  /*5ac0*/  USHF.L.U32 UR6, UR6, UR5, URZ ;  /* 0x0000000506067299 */ /* 0x000fe2000800063f */
[C---:B------:R-:W-:Y:S01]  /*5ad0*/  ISETP.NE.AND P2, PT, R10.reuse, RZ, PT ;  /* 0x000000ff0a00720c */ /* 0x040fe20003f45270 */
[----:B------:R-:W-:Y:S01]  /*5ae0*/  IMAD.MOV.U32 R15, RZ, RZ, 0x1 ;  /* 0x00000001ff0f7424 */ /* 0x000fe200078e00ff */
[----:B------:R-:W-:Y:S01]  /*5af0*/  ISETP.NE.OR P0, PT, R10, RZ, !P0 ;  /* 0x000000ff0a00720c */ /* 0x000fe20004705670 */
[----:B------:R-:W-:Y:S01]  /*5b00*/  IMAD.MOV.U32 R12, RZ, RZ, 0x1 ;  /* 0x00000001ff0c7424 */ /* 0x000fe200078e00ff */
[----:B------:R-:W-:Y:S01]  /*5b10*/  LOP3.LUT R14, R7, 0x2, RZ, 0xfc, !PT ;  /* 0x00000002070e7812 */ /* 0x000fe200078efcff */
[----:B------:R-:W-:Y:S01]  /*5b20*/  IMAD.MOV.U32 R13, RZ, RZ, RZ ;  /* 0x000000ffff0d7224 */ /* 0x000fe200078e00ff */
[----:B------:R-:W-:Y:S01]  /*5b30*/  ULDC UR4, c[0x0][0x600] ;  /* 0x0001800000047ab9 */ /* 0x000fe20000000800 */
[----:B------:R-:W-:Y:S01]  /*5b40*/  UMOV UR7, 0x1 ;  /* 0x0000000100077882 */ /* 0x000fe20000000000 */
[----:B------:R-:W-:-:S02]  /*5b50*/  UIADD3 UR22, UR13, 0x1, URZ ;  /* 0x000000010d167890 */ /* 0x000fc4000fffe03f */
[----:B------:R-:W-:Y:S02]  /*5b60*/  UIADD3 UR15, UR4, -0x1, URZ ;  /* 0xffffffff040f7890 */ /* 0x000fe4000fffe03f */
[----:B------:R-:W-:Y:S02]  /*5b70*/  USHF.L.U32 UR17, UR7, UR5, URZ ;  /* 0x0000000507117299 */ /* 0x000fe4000800063f */
[----:B------:R-:W-:Y:S01]  /*5b80*/  ULOP3.LUT UR16, URZ, UR6, URZ, 0x33, !UPT ;  /* 0x000000063f107292 */ /* 0x000fe2000f8e333f */
[----:B------:R-:W-:Y:S01]  /*5b90*/  ULDC.64 UR20, c[0x0][0x198] ;  /* 0x0000660000147ab9 */ /* 0x000fe20000000a00 */
[----:B0-----:R-:W-:-:S10]  /*5ba0*/  IMAD.U32 R17, RZ, RZ, UR8 ;  /* 0x00000008ff117e24 */ /* 0x001fd4000f8e00ff */
.L_x_123:
[----:B------:R-:W-:-:S03]  /*5bb0*/  UMOV UR4, 0xffffffff ;  /* 0xffffffff00047882 */ /* 0x000fc60000000000 */
[----:B------:R-:W-:Y:S05]  /*5bc0*/  BRA.DIV UR4, `(.L_x_112) ;  /* 0x0000001e04447947 */ /* 0x000fea000b800000 */
[----:B------:R-:W-:-:S13]  /*5bd0*/  ELECT P1, URZ, PT ;  /* 0x00000000003f782f */ /* 0x000fda0003820000 */
.L_x_160:
[----:B------:R-:W0:Y:S01]  /*5be0*/  LDC R10, c[0x0][0x28c] ;  /* 0x0000a300ff0a7b82 */ /* 0x000e220000000800 */
[----:B------:R-:W-:Y:S01]  /*5bf0*/  BSSY B1, `(.L_x_113) ;  /* 0x000003a000017945 */ /* 0x000fe20003800000 */
[----:B0-----:R-:W-:-:S13]  /*5c00*/  ISETP.LT.OR P1, PT, R10, 0x1, !P1 ;  /* 0x000000010a00780c */ /* 0x001fda0004f21670 */
[----:B------:R-:W-:Y:S05]  /*5c10*/  @P1 BRA `(.L_x_114) ;  /* 0x0000000000dc1947 */ /* 0x000fea0003800000 */
[----:B------:R-:W-:Y:S02]  /*5c20*/  IMAD R17, R6, 0x2, R17 ;  /* 0x0000000206117824 */ /* 0x000fe400078e0211 */
[----:B------:R-:W-:Y:S02]  /*5c30*/  IMAD.SHL.U32 R18, R4, 0x40, RZ ;  /* 0x0000004004127824 */ /* 0x000fe400078e00ff */
[----:B------:R-:W-:Y:S02]  /*5c40*/  IMAD.MOV.U32 R20, RZ, RZ, RZ ;  /* 0x000000ffff147224 */ /* 0x000fe400078e00ff */
[----:B------:R-:W-:Y:S02]  /*5c50*/  IMAD.U32 R22, RZ, RZ, UR22 ;  /* 0x00000016ff167e24 */ /* 0x000fe4000f8e00ff */
[----:B------:R-:W-:Y:S02]  /*5c60*/  IMAD.MOV.U32 R4, RZ, RZ, R12 ;  /* 0x000000ffff047224 */ /* 0x000fe400078e000c */
[----:B------:R-:W-:-:S02]  /*5c70*/  IMAD.MOV.U32 R6, RZ, RZ, R13 ;  /* 0x000000ffff067224 */ /* 0x000fc400078e000d */
[----:B------:R-:W-:-:S07]  /*5c80*/  IMAD.SHL.U32 R16, R17, 0x20, RZ ;  /* 0x0000002011107824 */ /* 0x000fce00078e00ff */
.L_x_118:
[----:B------:R-:W0:Y:S01]  /*5c90*/  S2UR UR4, SR_CgaCtaId ;  /* 0x00000000000479c3 */ /* 0x000e220000008800 */
[----:B------:R-:W-:-:S07]  /*5ca0*/  MOV R10, 0x400 ;  /* 0x00000400000a7802 */ /* 0x000fce0000000f00 */
[----:B------:R-:W1:Y:S01]  /*5cb0*/  @!P2 LDC R11, c[0x0][0x500] ;  /* 0x00014000ff0bab82 */ /* 0x000e620000000800 */
[----:B0-----:R-:W-:-:S05]  /*5cc0*/  IMAD.U32 R17, RZ, RZ, UR4 ;  /* 0x00000004ff117e24 */ /* 0x001fca000f8e00ff */
[----:B------:R-:W-:Y:S02]  /*5cd0*/  LEA R21, R17, R10, 0x18 ;  /* 0x0000000a11157211 */ /* 0x000fe400078ec0ff */
[----:B------:R-:W-:-:S03]  /*5ce0*/  SHF.L.U32 R10, R4, 0x1f, RZ ;  /* 0x0000001f040a7819 */ /* 0x000fc600000006ff */
[----:B------:R-:W-:-:S04]  /*5cf0*/  IMAD R19, R6, 0x8, R21 ;  /* 0x0000000806137824 */ /* 0x000fc800078e0215 */
[----:B------:R-:W0:Y:S02]  /*5d00*/  SYNCS.PHASECHK.TRANS64.TRYWAIT P1, [R19+URZ+0xe0], R10 ;  /* 0x0000e00a130075a7 */ /* 0x000e24000802017f */
[----:B01----:R-:W-:Y:S05]  /*5d10*/  @!P1 BRA `(.L_x_115) ;  /* 0x0000001c00109947 */ /* 0x003fea0003800000 */
.L_x_161:
[----:B0-----:R-:W-:Y:S01]  /*5d20*/  PRMT R10, R14, 0x9910, RZ ;  /* 0x000099100e0a7816 */ /* 0x001fe200000000ff */
[----:B------:R0:W-:Y:S03]  /*5d30*/  @!P2 SYNCS.ARRIVE.TRANS64 RZ, [R19+URZ], R11 ;  /* 0x0000000b13ffa9a7 */ /* 0x0001e6000800003f */
[----:B------:R-:W-:-:S13]  /*5d40*/  ISETP.NE.AND P1, PT, R10, 0x2, PT ;  /* 0x000000020a00780c */ /* 0x000fda0003f25270 */
[----:B0-----:R-:W-:Y:S05]  /*5d50*/  @P1 BRA `(.L_x_116) ;  /* 0x0000000000041947 */ /* 0x001fea0003800000 */
[----:B------:R-:W-:Y:S01]  /*5d60*/  BPT.TRAP 0x1 ;  /* 0x000000040000795c */ /* 0x000fe20000300000 */
.L_x_116:
[----:B------:R-:W-:Y:S05]  /*5d70*/  @P0 BRA `(.L_x_117) ;  /* 0x0000000000040947 */ /* 0x000fea0003800000 */
[----:B------:R-:W-:Y:S01]  /*5d80*/  BPT.TRAP 0x1 ;  /* 0x000000040000795c */ /* 0x000fe20000300000 */
.L_x_117:
[----:B------:R-:W-:Y:S01]  /*5d90*/  IMAD.SHL.U32 R10, R6, 0x1000, RZ ;  /* 0x00001000060a7824 */ /* 0x000fe200078e00ff */
[----:B------:R-:W-:Y:S01]  /*5da0*/  R2UR UR8, R21 ;  /* 0x00000000150872ca */ /* 0x000fe200000e0000 */
[----:B------:R-:W-:Y:S01]  /*5db0*/  VIADD R22, R22, 0xffffffff ;  /* 0xffffffff16167836 */ /* 0x000fe20000000000 */
[----:B------:R-:W-:Y:S01]  /*5dc0*/  R2UR UR9, R19 ;  /* 0x00000000130972ca */ /* 0x000fe200000e0000 */
[--C-:B------:R-:W-:Y:S01]  /*5dd0*/  IMAD R11, R17, 0x800, R10.reuse ;  /* 0x00000800110b7824 */ /* 0x100fe200078e020a */
[----:B------:R-:W-:Y:S01]  /*5de0*/  IADD3 R10, R21, 0x1c300, R10 ;  /* 0x0001c300150a7810 */ /* 0x000fe20007ffe00a */
[----:B------:R-:W-:Y:S01]  /*5df0*/  UIADD3 UR4, UP0, UR20, 0xf0, URZ ;  /* 0x000000f014047890 */ /* 0x000fe2000ff1e03f */
[----:B------:R-:W-:Y:S01]  /*5e00*/  R2UR UR11, R16 ;  /* 0x00000000100b72ca */ /* 0x000fe200000e0000 */
[----:B------:R-:W-:Y:S01]  /*5e10*/  UIADD3 UR24, UP1, UR20, 0x1f0, URZ ;  /* 0x000001f014187890 */ /* 0x000fe2000ff3e03f */
[----:B------:R-:W-:Y:S01]  /*5e20*/  R2UR UR5, R11 ;  /* 0x000000000b0572ca */ /* 0x000fe200000e0000 */
[----:B------:R-:W-:Y:S01]  /*5e30*/  VIADD R6, R6, 0x1 ;  /* 0x0000000106067836 */ /* 0x000fe20000000000 */
[----:B------:R-:W-:Y:S01]  /*5e40*/  R2UR UR10, R20 ;  /* 0x00000000140a72ca */ /* 0x000fe200000e0000 */
[----:B------:R-:W-:Y:S01]  /*5e50*/  UIADD3.X UR25, URZ, UR21, URZ, UP1, !UPT ;  /* 0x000000153f197290 */ /* 0x000fe20008ffe43f */
[----:B------:R-:W-:Y:S01]  /*5e60*/  R2UR UR12, R5 ;  /* 0x00000000050c72ca */ /* 0x000fe200000e0000 */
[----:B------:R-:W-:Y:S01]  /*5e70*/  UMOV UR19, 0x30000 ;  /* 0x0003000000137882 */ /* 0x000fe20000000000 */
[----:B------:R-:W-:Y:S01]  /*5e80*/  R2UR UR14, R10 ;  /* 0x000000000a0e72ca */ /* 0x000fe200000e0000 */
[----:B------:R-:W-:Y:S01]  /*5e90*/  UMOV UR6, 0x0 ;  /* 0x0000000000067882 */ /* 0x000fe20000000000 */
[----:B------:R-:W-:Y:S01]  /*5ea0*/  R2UR UR18, R18 ;  /* 0x00000000121272ca */ /* 0x000fe200000e0000 */
[----:B------:R-:W-:Y:S01]  /*5eb0*/  UMOV UR7, 0x10000000 ;  /* 0x1000000000077882 */ /* 0x000fe20000000000 */
[----:B------:R-:W-:Y:S01]  /*5ec0*/  ISETP.GT.AND P3, PT, R22, 0x1, PT ;  /* 0x000000011600780c */ /* 0x000fe20003f64270 */
[----:B------:R-:W-:Y:S01]  /*5ed0*/  VIADD R20, R20, 0x40 ;  /* 0x0000004014147836 */ /* 0x000fe20000000000 */
[----:B------:R-:W-:Y:S01]  /*5ee0*/  ISETP.NE.AND P1, PT, R6, 0x1c, PT ;  /* 0x0000001c0600780c */ /* 0x000fe20003f25270 */
[----:B------:R-:W-:-:S02]  /*5ef0*/  UIADD3 UR8, UR8, 0x300, UR5 ;  /* 0x0000030008087890 */ /* 0x000fc4000fffe005 */
[----:B------:R-:W-:Y:S01]  /*5f00*/  UIADD3.X UR5, URZ, UR21, URZ, UP0, !UPT ;  /* 0x000000153f057290 */ /* 0x000fe200087fe43f */
[----:B------:R-:W-:Y:S02]  /*5f10*/  SEL R11, RZ, 0x1, P1 ;  /* 0x00000001ff0b7807 */ /* 0x000fe40000800000 */
[----:B------:R-:W-:Y:S02]  /*5f20*/  SEL R6, R6, RZ, P1 ;  /* 0x000000ff06067207 */ /* 0x000fe40000800000 */
[----:B------:R-:W-:-:S04]  /*5f30*/  LOP3.LUT R4, R4, R11, RZ, 0x3c, !PT ;  /* 0x0000000b04047212 */ /* 0x000fc800078e3cff */
[----:B------:R0:W-:Y:S02]  /*5f40*/  UTMALDG.3D.MULTICAST [UR8], [UR4], UR19, desc[UR6] ;  /* 0x00000608040073b4 */ /* 0x0001e40008011813 */
[----:B0-----:R-:W-:Y:S01]  /*5f50*/  UMOV UR8, UR14 ;  /* 0x0000000e00087c82 */ /* 0x001fe20008000000 */
[----:B------:R-:W-:Y:S02]  /*5f60*/  UMOV UR11, UR18 ;  /* 0x00000012000b7c82 */ /* 0x000fe40008000000 */
[----:B------:R0:W-:Y:S02]  /*5f70*/  UTMALDG.3D [UR8], [UR24], desc[UR6] ;  /* 0x00000608180075b4 */ /* 0x0001e40008011000 */
[----:B0-----:R-:W-:Y:S05]  /*5f80*/  @P3 BRA `(.L_x_118) ;  /* 0xfffffffc00403947 */ /* 0x001fea000383ffff */
.L_x_114:
[----:B------:R-:W-:Y:S05]  /*5f90*/  BSYNC B1 ;  /* 0x0000000000017941 */ /* 0x000fea0003800000 */
.L_x_113:
[----:B------:R-:W-:Y:S01]  /*5fa0*/  LOP3.LUT P5, RZ, R15, 0xff, RZ, 0xc0, !PT ;  /* 0x000000ff0fff7812 */ /* 0x000fe200078ac0ff */
[----:B------:R-:W-:Y:S01]  /*5fb0*/  VIADD R13, R13, UR13 ;  /* 0x0000000d0d0d7c36 */ /* 0x000fe20008000000 */
[----:B------:R-:W-:Y:S01]  /*5fc0*/  ULDC.64 UR4, c[0x0][0x650] ;  /* 0x0001940000047ab9 */ /* 0x000fe20000000a00 */
[----:B------:R-:W-:Y:S01]  /*5fd0*/  IMAD.U32 R5, RZ, RZ, UR13 ;  /* 0x0000000dff057e24 */ /* 0x000fe2000f8e00ff */
[----:B------:R-:W-:Y:S01]  /*5fe0*/  UISETP.GE.U32.AND UP0, UPT, UR13, 0x1c, UPT ;  /* 0x0000001c0d00788c */ /* 0x000fe2000bf06070 */
[----:B------:R-:W-:Y:S01]  /*5ff0*/  BSSY B1, `(.L_x_119) ;  /* 0x000006b000017945 */ /* 0x000fe20003800000 */
[----:B------:R-:W-:Y:S01]  /*6000*/  ISETP.GT.U32.AND P1, PT, R13, 0x1b, PT ;  /* 0x0000001b0d00780c */ /* 0x000fe20003f24070 */
[----:B------:R-:W-:Y:S01]  /*6010*/  IMAD.MOV.U32 R6, RZ, RZ, -0x1 ;  /* 0xffffffffff067424 */ /* 0x000fe200078e00ff */
[----:B------:R-:W-:Y:S02]  /*6020*/  PRMT R10, RZ, 0x7610, R10 ;  /* 0x00007610ff0a7816 */ /* 0x000fe4000000000a */
[----:B------:R-:W-:-:S02]  /*6030*/  ISETP.LT.U32.AND P1, PT, R5, 0x1c, P1 ;  /* 0x0000001c0500780c */ /* 0x000fc40000f21070 */
[----:B------:R-:W-:Y:S01]  /*6040*/  PLOP3.LUT P3, PT, PT, PT, UP0, 0x80, 0x0 ;  /* 0x000000000000781c */ /* 0x000fe20003f6f008 */
[----:B------:R-:W0:Y:S01]  /*6050*/  @P5 S2R R17, SR_CgaCtaId ;  /* 0x0000000000115919 */ /* 0x000e220000008800 */
[----:B------:R-:W-:Y:S02]  /*6060*/  @P5 MOV R4, 0x400 ;  /* 0x0000040000045802 */ /* 0x000fe40000000f00 */
[----:B------:R-:W-:Y:S02]  /*6070*/  SEL R11, RZ, 0x1, !P1 ;  /* 0x00000001ff0b7807 */ /* 0x000fe40004800000 */
[----:B------:R-:W-:Y:S02]  /*6080*/  PRMT R15, RZ, 0x7610, R15 ;  /* 0x00007610ff0f7816 */ /* 0x000fe4000000000f */
[----:B------:R-:W-:Y:S02]  /*6090*/  LOP3.LUT R12, R12, R11, RZ, 0x3c, !PT ;  /* 0x0000000b0c0c7212 */ /* 0x000fe400078e3cff */
[----:B0-----:R-:W-:-:S04]  /*60a0*/  @P5 LEA R4, R17, R4, 0x18 ;  /* 0x0000000411045211 */ /* 0x001fc800078ec0ff */
[----:B------:R0:W-:Y:S01]  /*60b0*/  @P5 SYNCS.ARRIVE.TRANS64.A1T0 RZ, [R4+URZ+0x1f8], RZ ;  /* 0x0001f8ff04ff59a7 */ /* 0x0001e2000810003f */
[----:B------:R-:W-:-:S04]  /*60c0*/  IADD3 R2, P5, R2, R8, RZ ;  /* 0x0000000802027210 */ /* 0x000fc80007fbe0ff */
[----:B------:R-:W-:Y:S01]  /*60d0*/  ISETP.GE.U32.AND P1, PT, R2, UR4, PT ;  /* 0x0000000402007c0c */ /* 0x000fe2000bf26070 */
[----:B------:R-:W-:Y:S01]  /*60e0*/  IMAD.X R3, R3, 0x1, R0, P5 ;  /* 0x0000000103037824 */ /* 0x000fe200028e0600 */
[----:B0-----:R-:W-:-:S04]  /*60f0*/  SHF.R.U32.HI R4, RZ, 0x2, R13 ;  /* 0x00000002ff047819 */ /* 0x001fc8000001160d */
[----:B------:R-:W-:Y:S01]  /*6100*/  ISETP.GE.U32.AND.EX P1, PT, R3, UR5, PT, P1 ;  /* 0x0000000503007c0c */ /* 0x000fe2000bf26110 */
[----:B------:R-:W-:-:S04]  /*6110*/  IMAD.WIDE.U32 R4, R4, 0x24924925, RZ ;  /* 0x2492492504047825 */ /* 0x000fc800078e00ff */
[----:B------:R-:W-:Y:S01]  /*6120*/  IMAD R13, R5, -0x1c, R13 ;  /* 0xffffffe4050d7824 */ /* 0x000fe200078e020d */
[----:B------:R-:W-:Y:S01]  /*6130*/  @P3 LOP3.LUT R12, R12, 0x1, R5, 0x78, !PT ;  /* 0x000000010c0c3812 */ /* 0x000fe200078e7805 */
[----:B------:R-:W-:Y:S02]  /*6140*/  IMAD.MOV.U32 R4, RZ, RZ, -0x1 ;  /* 0xffffffffff047424 */ /* 0x000fe400078e00ff */
[----:B------:R-:W-:-:S04]  /*6150*/  IMAD.MOV.U32 R5, RZ, RZ, -0x1 ;  /* 0xffffffffff057424 */ /* 0x000fc800078e00ff */
[----:B------:R-:W-:Y:S05]  /*6160*/  @P1 BRA `(.L_x_120) ;  /* 0x00000004004c1947 */ /* 0x000fea0003800000 */
[----:B------:R-:W0:Y:S01]  /*6170*/  S2R R18, SR_CTAID.X ;  /* 0x0000000000127919 */ /* 0x000e220000002500 */
[----:B------:R-:W-:Y:S01]  /*6180*/  ULDC.64 UR4, c[0x0][0x628] ;  /* 0x00018a0000047ab9 */ /* 0x000fe20000000a00 */
[----:B------:R-:W1:Y:S01]  /*6190*/  LDC R19, c[0x0][0x144] ;  /* 0x00005100ff137b82 */ /* 0x000e620000000800 */
[----:B------:R-:W-:Y:S01]  /*61a0*/  ISETP.NE.U32.AND P1, PT, RZ, UR4, PT ;  /* 0x00000004ff007c0c */ /* 0x000fe2000bf25070 */
[----:B------:R-:W2:Y:S01]  /*61b0*/  S2R R6, SR_CTAID.Y ;  /* 0x0000000000067919 */ /* 0x000ea20000002600 */
[----:B------:R-:W-:Y:S01]  /*61c0*/  ULDC UR7, c[0x0][0x630] ;  /* 0x00018c0000077ab9 */ /* 0x000fe20000000800 */
[----:B------:R-:W-:Y:S01]  /*61d0*/  ULDC UR8, c[0x0][0x150] ;  /* 0x0000540000087ab9 */ /* 0x000fe20000000800 */
[----:B------:R-:W-:Y:S01]  /*61e0*/  ISETP.NE.AND.EX P1, PT, RZ, UR5, PT, P1 ;  /* 0x00000005ff007c0c */ /* 0x000fe2000bf25310 */
[----:B------:R-:W-:Y:S02]  /*61f0*/  IMAD.MOV.U32 R4, RZ, RZ, R2 ;  /* 0x000000ffff047224 */ /* 0x000fe400078e0002 */
[----:B------:R-:W-:Y:S01]  /*6200*/  IMAD.MOV.U32 R5, RZ, RZ, R3 ;  /* 0x000000ffff057224 */ /* 0x000fe200078e0003 */
[----:B0-----:R-:W-:-:S09]  /*6210*/  I2FP.F32.U32 R20, R18 ;  /* 0x0000001200147245 */ /* 0x001fd20000201000 */
[----:B------:R-:W-:Y:S05]  /*6220*/  @!P1 BRA `(.L_x_121) ;  /* 0x0000000000289947 */ /* 0x000fea0003800000 */
[----:B------:R-:W-:Y:S02]  /*6230*/  ULDC UR6, c[0x0][0x634] ;  /* 0x00018d0000067ab9 */ /* 0x000fe40000000800 */
[----:B------:R-:W-:-:S05]  /*6240*/  IADD3 R5, P1, R2, UR6, RZ ;  /* 0x0000000602057c10 */ /* 0x000fca000ff3e0ff */
[----:B------:R-:W-:-:S04]  /*6250*/  IMAD.X R21, RZ, RZ, R3, P1 ;  /* 0x000000ffff157224 */ /* 0x000fc800008e0603 */
[----:B------:R-:W-:-:S04]  /*6260*/  IMAD.WIDE.U32 R10, R21, UR4, RZ ;  /* 0x00000004150a7c25 */ /* 0x000fc8000f8e00ff */
[----:B------:R-:W-:-:S04]  /*6270*/  IMAD.WIDE.U32 R10, P1, R5, UR5, R10 ;  /* 0x00000005050a7c25 */ /* 0x000fc8000f82000a */
[----:B------:R-:W-:-:S04]  /*6280*/  IMAD.WIDE.U32 R4, R5, UR4, RZ ;  /* 0x0000000405047c25 */ /* 0x000fc8000f8e00ff */
[----:B------:R-:W-:Y:S01]  /*6290*/  IMAD.MOV.U32 R4, RZ, RZ, R11 ;  /* 0x000000ffff047224 */ /* 0x000fe200078e000b */
[----:B------:R-:W-:Y:S01]  /*62a0*/  IADD3 RZ, P3, R5, R10, RZ ;  /* 0x0000000a05ff7210 */ /* 0x000fe20007f7e0ff */
[----:B------:R-:W-:-:S04]  /*62b0*/  IMAD.X R5, RZ, RZ, RZ, P1 ;  /* 0x000000ffff057224 */ /* 0x000fc800008e06ff */
[----:B------:R-:W-:-:S08]  /*62c0*/  IMAD.WIDE.U32.X R4, R21, UR5, R4, P3 ;  /* 0x0000000515047c25 */ /* 0x000fd000098e0404 */
.L_x_121:
[----:B------:R-:W-:Y:S01]  /*62d0*/  FMUL R20, R20, UR8 ;  /* 0x0000000814147c20 */ /* 0x000fe20008400000 */
[--C-:B------:R-:W-:Y:S01]  /*62e0*/  SHF.R.U64 R16, R4, UR7, R5.reuse ;  /* 0x0000000704107c19 */ /* 0x100fe20008001205 */
[----:B------:R-:W-:Y:S01]  /*62f0*/  ULDC.64 UR4, c[0x0][0x620] ;  /* 0x0001880000047ab9 */ /* 0x000fe20000000a00 */
[----:B------:R-:W-:Y:S01]  /*6300*/  SHF.R.U32.HI R4, RZ, UR7, R5 ;  /* 0x00000007ff047c19 */ /* 0x000fe20008011605 */
[----:B------:R-:W-:Y:S01]  /*6310*/  ULDC.64 UR6, c[0x0][0x640] ;  /* 0x0001900000067ab9 */ /* 0x000fe20000000a00 */
[----:B------:R-:W-:Y:S01]  /*6320*/  IADD3 R5, P1, RZ, -R16, RZ ;  /* 0x80000010ff057210 */ /* 0x000fe20007f3e0ff */
[----:B------:R-:W0:Y:S01]  /*6330*/  F2I.U32.TRUNC.NTZ R20, R20 ;  /* 0x0000001400147305 */ /* 0x000e22000020f000 */
[----:B------:R-:W3:Y:S03]  /*6340*/  LDC R21, c[0x0][0x148] ;  /* 0x00005200ff157b82 */ /* 0x000ee60000000800 */
[----:B------:R-:W-:Y:S01]  /*6350*/  IMAD.X R4, RZ, RZ, ~R4, P1 ;  /* 0x000000ffff047224 */ /* 0x000fe200008e0e04 */
[----:B------:R-:W-:-:S03]  /*6360*/  ISETP.NE.U32.AND P1, PT, RZ, UR6, PT ;  /* 0x00000006ff007c0c */ /* 0x000fc6000bf25070 */
[----:B------:R-:W-:Y:S01]  /*6370*/  IMAD R4, R4, UR4, RZ ;  /* 0x0000000404047c24 */ /* 0x000fe2000f8e02ff */
[----:B------:R-:W-:-:S03]  /*6380*/  ISETP.NE.AND.EX P1, PT, RZ, UR7, PT, P1 ;  /* 0x00000007ff007c0c */ /* 0x000fc6000bf25310 */
[C---:B------:R-:W-:Y:S01]  /*6390*/  IMAD R11, R5.reuse, UR5, R4 ;  /* 0x00000005050b7c24 */ /* 0x040fe2000f8e0204 */
[----:B------:R-:W-:Y:S01]  /*63a0*/  ULDC UR5, c[0x0][0x154] ;  /* 0x0000550000057ab9 */ /* 0x000fe20000000800 */
[----:B------:R-:W-:Y:S01]  /*63b0*/  IMAD.WIDE.U32 R4, R5, UR4, R2 ;  /* 0x0000000405047c25 */ /* 0x000fe2000f8e0002 */
[----:B------:R-:W-:-:S03]  /*63c0*/  ULDC UR4, c[0x0][0x618] ;  /* 0x0001860000047ab9 */ /* 0x000fc60000000800 */
[----:B0-----:R-:W-:Y:S02]  /*63d0*/  IMAD.MOV R10, RZ, RZ, -R20 ;  /* 0x000000ffff0a7224 */ /* 0x001fe400078e0a14 */
[----:B------:R-:W-:Y:S02]  /*63e0*/  IMAD.IADD R5, R5, 0x1, R11 ;  /* 0x0000000105057824 */ /* 0x000fe400078e020b */
[----:B-1----:R-:W-:Y:S01]  /*63f0*/  IMAD R18, R19, R10, R18 ;  /* 0x0000000a13127224 */ /* 0x002fe200078e0212 */
[----:B--2---:R-:W-:Y:S02]  /*6400*/  I2FP.F32.U32 R10, R6 ;  /* 0x00000006000a7245 */ /* 0x004fe40000201000 */
[--C-:B------:R-:W-:Y:S02]  /*6410*/  SHF.R.U64 R19, R4, UR4, R5.reuse ;  /* 0x0000000404137c19 */ /* 0x100fe40008001205 */
[----:B------:R-:W-:Y:S01]  /*6420*/  SHF.R.U32.HI R4, RZ, UR4, R5 ;  /* 0x00000004ff047c19 */ /* 0x000fe20008011605 */
[----:B------:R-:W-:Y:S01]  /*6430*/  FMUL R10, R10, UR5 ;  /* 0x000000050a0a7c20 */ /* 0x000fe20008400000 */
[----:B------:R-:W-:-:S02]  /*6440*/  ULDC UR4, c[0x0][0x608] ;  /* 0x0001820000047ab9 */ /* 0x000fc40000000800 */
[--C-:B------:R-:W-:Y:S01]  /*6450*/  SHF.R.U64 R22, R19, UR4, R4.reuse ;  /* 0x0000000413167c19 */ /* 0x100fe20008001204 */
[----:B------:R0:W1:Y:S01]  /*6460*/  F2I.U32.TRUNC.NTZ R24, R10 ;  /* 0x0000000a00187305 */ /* 0x000062000020f000 */
[----:B------:R-:W-:Y:S01]  /*6470*/  SHF.R.U32.HI R5, RZ, UR4, R4 ;  /* 0x00000004ff057c19 */ /* 0x000fe20008011604 */
[----:B------:R-:W-:-:S03]  /*6480*/  ULDC UR4, c[0x0][0x658] ;  /* 0x0001960000047ab9 */ /* 0x000fc60000000800 */
[--C-:B------:R-:W-:Y:S02]  /*6490*/  SHF.R.U64 R20, R22, UR4, R5.reuse ;  /* 0x0000000416147c19 */ /* 0x100fe40008001205 */
[----:B------:R-:W-:-:S03]  /*64a0*/  SHF.R.U32.HI R23, RZ, UR4, R5 ;  /* 0x00000004ff177c19 */ /* 0x000fc60008011605 */
[----:B------:R-:W-:Y:S02]  /*64b0*/  IMAD.MOV.U32 R4, RZ, RZ, R20 ;  /* 0x000000ffff047224 */ /* 0x000fe400078e0014 */
[----:B------:R-:W-:Y:S01]  /*64c0*/  IMAD.MOV.U32 R5, RZ, RZ, R23 ;  /* 0x000000ffff057224 */ /* 0x000fe200078e0017 */
[----:B0-----:R-:W-:Y:S06]  /*64d0*/  @!P1 BRA `(.L_x_122) ;  /* 0x0000000000289947 */ /* 0x001fec0003800000 */
        /* <DEDUP_REMOVED lines=10> */
.L_x_122:
[----:B------:R-:W-:Y:S01]  /*6580*/  ULDC UR4, c[0x0][0x648] ;  /* 0x0001920000047ab9 */ /* 0x000fe20000000800 */
[----:B------:R-:W-:Y:S01]  /*6590*/  LOP3.LUT R22, R22, UR16, RZ, 0xc0, !PT ;  /* 0x0000001016167c12 */ /* 0x000fe2000f8ec0ff */
[----:B-1----:R-:W-:Y:S01]  /*65a0*/  IMAD.MOV R24, RZ, RZ, -R24 ;  /* 0x000000ffff187224 */ /* 0x002fe200078e0a18 */
[----:B------:R-:W-:Y:S01]  /*65b0*/  SHF.R.U64 R5, R4, UR4, R5 ;  /* 0x0000000404057c19 */ /* 0x000fe20008001205 */
[----:B------:R-:W-:Y:S01]  /*65c0*/  ULDC UR4, c[0x0][0x638] ;  /* 0x00018e0000047ab9 */ /* 0x000fe20000000800 */
[----:B------:R-:W-:Y:S01]  /*65d0*/  LOP3.LUT R19, R19, UR15, RZ, 0xc0, !PT ;  /* 0x0000000f13137c12 */ /* 0x000fe2000f8ec0ff */
[----:B---3--:R-:W-:Y:S01]  /*65e0*/  @P4 IMAD R18, R21, R24, R6 ;  /* 0x0000001815124224 */ /* 0x008fe200078e0206 */
[----:B------:R-:W-:Y:S01]  /*65f0*/  ULDC UR5, c[0x0][0x610] ;  /* 0x0001840000057ab9 */ /* 0x000fe20000000800 */
[----:B------:R-:W-:Y:S02]  /*6600*/  IMAD.MOV R11, RZ, RZ, -R5 ;  /* 0x000000ffff0b7224 */ /* 0x000fe400078e0a05 */
[----:B------:R-:W-:-:S02]  /*6610*/  IMAD R5, R5, UR17, R22 ;  /* 0x0000001105057c24 */ /* 0x000fc4000f8e0216 */
[----:B------:R-:W-:Y:S01]  /*6620*/  IMAD R20, R11, UR4, R20 ;  /* 0x000000040b147c24 */ /* 0x000fe2000f8e0214 */
[----:B------:R-:W-:Y:S01]  /*6630*/  ULDC UR4, c[0x0][0x600] ;  /* 0x0001800000047ab9 */ /* 0x000fe20000000800 */
[----:B------:R-:W-:Y:S02]  /*6640*/  IMAD R18, R5, UR5, R18 ;  /* 0x0000000505127c24 */ /* 0x000fe4000f8e0212 */
[----:B------:R-:W-:Y:S02]  /*6650*/  IMAD R5, R20, UR4, R19 ;  /* 0x0000000414057c24 */ /* 0x000fe4000f8e0213 */
[----:B------:R-:W-:-:S03]  /*6660*/  IMAD.MOV.U32 R10, RZ, RZ, 0x1 ;  /* 0x00000001ff0a7424 */ /* 0x000fc600078e00ff */
[----:B------:R-:W-:Y:S02]  /*6670*/  SEL R4, R5, R18, !P4 ;  /* 0x0000001205047207 */ /* 0x000fe40006000000 */
[----:B------:R-:W-:Y:S01]  /*6680*/  SEL R6, R18, R5, !P4 ;  /* 0x0000000512067207 */ /* 0x000fe20006000000 */
[----:B------:R-:W-:-:S07]  /*6690*/  IMAD.MOV.U32 R5, RZ, RZ, R16 ;  /* 0x000000ffff057224 */ /* 0x000fce00078e0010 */
.L_x_120:
[----:B------:R-:W-:Y:S05]  /*66a0*/  BSYNC B1 ;  /* 0x0000000000017941 */ /* 0x000fea0003800000 */
.L_x_119:
[----:B------:R-:W-:-:S13]  /*66b0*/  LOP3.LUT P1, RZ, R10, 0xff, RZ, 0xc0, !PT ;  /* 0x000000ff0aff7812 */ /* 0x000fda000782c0ff */
[----:B------:R-:W-:Y:S05]  /*66c0*/  @P1 BRA `(.L_x_123) ;  /* 0xfffffff400381947 */ /* 0x000fea000383ffff */
[----:B------:R-:W-:Y:S05]  /*66d0*/  BSYNC B0 ;  /* 0x0000000000007941 */ /* 0x000fea0003800000 */
.L_x_111:
[----:B------:R-:W-:-:S03]  /*66e0*/  UMOV UR4, 0xffffffff ;  /* 0xffffffff00047882 */ /* 0x000fc60000000000 */
[----:B------:R-:W-:Y:S05]  /*66f0*/  BRA.DIV UR4, `(.L_x_124) ;  /* 0x0000001204ac7947 */ /* 0x000fea000b800000 */
[----:B------:R-:W-:-:S13]  /*6700*/  ELECT P0, URZ, PT ;  /* 0x00000000003f782f */ /* 0x000fda0003800000 */
.L_x_164:
[----:B------:R-:W-:Y:S04]  /*6710*/  BSSY B0, `(.L_x_125) ;  /* 0x0000103000007945 */ /* 0x000fe80003800000 */
[----:B------:R-:W-:Y:S05]  /*6720*/  @!P0 BRA `(.L_x_126) ;  /* 0x0000001000048947 */ /* 0x000fea0003800000 */
[----:B------:R-:W-:-:S04]  /*6730*/  LOP3.LUT R7, R7, 0x2, RZ, 0xfc, !PT ;  /* 0x0000000207077812 */ /* 0x000fc800078efcff */
[----:B------:R-:W-:-:S13]  /*6740*/  ISETP.NE.AND P0, PT, R7, 0x3, PT ;  /* 0x000000030700780c */ /* 0x000fda0003f05270 */
[----:B------:R-:W-:Y:S05]  /*6750*/  @!P0 BRA `(.L_x_127) ;  /* 0x0000000000048947 */ /* 0x000fea0003800000 */
[----:B------:R-:W-:Y:S01]  /*6760*/  BPT.TRAP 0x1 ;  /* 0x000000040000795c */ /* 0x000fe20000300000 */
.L_x_127:
[----:B------:R-:W0:Y:S01]  /*6770*/  S2R R3, SR_CgaCtaId ;  /* 0x0000000000037919 */ /* 0x000e220000008800 */
[----:B------:R-:W-:Y:S02]  /*6780*/  MOV R0, 0x400 ;  /* 0x0000040000007802 */ /* 0x000fe40000000f00 */
[----:B------:R-:W-:Y:S02]  /*6790*/  SHF.L.U32 R2, R12, 0x1f, RZ ;  /* 0x0000001f0c027819 */ /* 0x000fe400000006ff */
[----:B0-----:R-:W-:-:S05]  /*67a0*/  LEA R0, R3, R0, 0x18 ;  /* 0x0000000003007211 */ /* 0x001fca00078ec0ff */
[----:B------:R-:W-:-:S04]  /*67b0*/  VIADD R0, R0, 0xe0 ;  /* 0x000000e000007836 */ /* 0x000fc80000000000 */
[C---:B------:R-:W-:Y:S02]  /*67c0*/  IMAD R5, R13.reuse, 0x8, R0 ;  /* 0x000000080d057824 */ /* 0x040fe400078e0200 */
[----:B------:R-:W-:Y:S02]  /*67d0*/  VIADD R13, R13, 0x1 ;  /* 0x000000010d0d7836 */ /* 0x000fe40000000000 */
[----:B------:R-:W0:Y:S03]  /*67e0*/  SYNCS.PHASECHK.TRANS64.TRYWAIT P0, [R5+URZ], R2 ;  /* 0x00000002050075a7 */ /* 0x000e26000800017f */
[----:B------:R-:W-:-:S04]  /*67f0*/  ISETP.NE.AND P1, PT, R13, 0x1c, PT ;  /* 0x0000001c0d00780c */ /* 0x000fc80003f25270 */
[----:B------:R-:W-:Y:S02]  /*6800*/  SEL R3, RZ, 0x1, P1 ;  /* 0x00000001ff037807 */ /* 0x000fe40000800000 */
[----:B------:R-:W-:Y:S02]  /*6810*/  SEL R13, R13, RZ, P1 ;  /* 0x000000ff0d0d7207 */ /* 0x000fe40000800000 */
[----:B------:R-:W-:-:S03]  /*6820*/  LOP3.LUT R12, R12, R3, RZ, 0x3c, !PT ;  /* 0x000000030c0c7212 */ /* 0x000fc600078e3cff */
[----:B------:R-:W-:Y:S01]  /*6830*/  IMAD R7, R13, 0x8, R0 ;  /* 0x000000080d077824 */ /* 0x000fe200078e0200 */
[----:B------:R-:W-:Y:S01]  /*6840*/  SHF.L.U32 R4, R12, 0x1f, RZ ;  /* 0x0000001f0c047819 */ /* 0x000fe200000006ff */
[----:B0-----:R-:W-:Y:S06]  /*6850*/  @!P0 BRA `(.L_x_128) ;  /* 0x0000001000788947 */ /* 0x001fec0003800000 */
.L_x_165:
[----:B------:R-:W1:Y:S01]  /*6860*/  SYNCS.PHASECHK.TRANS64.TRYWAIT P0, [R7+URZ], R4 ;  /* 0x00000004070075a7 */ /* 0x000e62000800017f */
[----:B0-----:R-:W-:-:S05]  /*6870*/  VIADD R2, R13, 0x1 ;  /* 0x000000010d027836 */ /* 0x001fca0000000000 */
[----:B------:R-:W-:-:S04]  /*6880*/  ISETP.NE.AND P1, PT, R2, 0x1c, PT ;  /* 0x0000001c0200780c */ /* 0x000fc80003f25270 */
[----:B------:R-:W-:Y:S02]  /*6890*/  SEL R3, RZ, 0x1, P1 ;  /* 0x00000001ff037807 */ /* 0x000fe40000800000 */
[----:B------:R-:W-:Y:S02]  /*68a0*/  SEL R9, R2, RZ, P1 ;  /* 0x000000ff02097207 */ /* 0x000fe40000800000 */
[----:B------:R-:W-:-:S03]  /*68b0*/  LOP3.LUT R12, R12, R3, RZ, 0x3c, !PT ;  /* 0x000000030c0c7212 */ /* 0x000fc600078e3cff */
[----:B------:R-:W-:Y:S01]  /*68c0*/  IMAD R6, R9, 0x8, R0 ;  /* 0x0000000809067824 */ /* 0x000fe200078e0200 */
[----:B------:R-:W-:Y:S01]  /*68d0*/  SHF.L.U32 R5, R12, 0x1f, RZ ;  /* 0x0000001f0c057819 */ /* 0x000fe200000006ff */
[----:B-1----:R-:W-:Y:S06]  /*68e0*/  @!P0 BRA `(.L_x_129) ;  /* 0x0000001000688947 */ /* 0x002fec0003800000 */
.L_x_166:
[----:B------:R-:W1:Y:S01]  /*68f0*/  SYNCS.PHASECHK.TRANS64.TRYWAIT P0, [R6+URZ], R5 ;  /* 0x00000005060075a7 */ /* 0x000e62000800017f */
[----:B------:R-:W-:-:S05]  /*6900*/  VIADD R2, R9, 0x1 ;  /* 0x0000000109027836 */ /* 0x000fca0000000000 */
[----:B------:R-:W-:-:S04]  /*6910*/  ISETP.NE.AND P1, PT, R2, 0x1c, PT ;  /* 0x0000001c0200780c */ /* 0x000fc80003f25270 */
[----:B------:R-:W-:Y:S02]  /*6920*/  SEL R3, RZ, 0x1, P1 ;  /* 0x00000001ff037807 */ /* 0x000fe40000800000 */
[----:B0-----:R-:W-:Y:S02]  /*6930*/  SEL R7, R2, RZ, P1 ;  /* 0x000000ff02077207 */ /* 0x001fe40000800000 */
[----:B------:R-:W-:-:S03]  /*6940*/  LOP3.LUT R12, R12, R3, RZ, 0x3c, !PT ;  /* 0x000000030c0c7212 */ /* 0x000fc600078e3cff */
[----:B------:R-:W-:Y:S01]  /*6950*/  IMAD R9, R7, 0x8, R0 ;  /* 0x0000000807097824 */ /* 0x000fe200078e0200 */
[----:B------:R-:W-:Y:S01]  /*6960*/  SHF.L.U32 R4, R12, 0x1f, RZ ;  /* 0x0000001f0c047819 */ /* 0x000fe200000006ff */
[----:B-1----:R-:W-:Y:S06]  /*6970*/  @!P0 BRA `(.L_x_130) ;  /* 0x0000001000588947 */ /* 0x002fec0003800000 */
.L_x_167:
[----:B------:R-:W1:Y:S01]  /*6980*/  SYNCS.PHASECHK.TRANS64.TRYWAIT P0, [R9+URZ], R4 ;  /* 0x00000004090075a7 */ /* 0x000e62000800017f */
[----:B------:R-:W-:-:S05]  /*6990*/  VIADD R2, R7, 0x1 ;  /* 0x0000000107027836 */ /* 0x000fca0000000000 */
[----:B------:R-:W-:-:S04]  /*69a0*/  ISETP.NE.AND P1, PT, R2, 0x1c, PT ;  /* 0x0000001c0200780c */ /* 0x000fc80003f25270 */
[----:B------:R-:W-:Y:S02]  /*69b0*/  SEL R3, RZ, 0x1, P1 ;  /* 0x00000001ff037807 */ /* 0x000fe40000800000 */
[----:B------:R-:W-:Y:S02]  /*69c0*/  SEL R7, R2, RZ, P1 ;  /* 0x000000ff02077207 */ /* 0x000fe40000800000 */
[----:B------:R-:W-:-:S03]  /*69d0*/  LOP3.LUT R12, R12, R3, RZ, 0x3c, !PT ;  /* 0x000000030c0c7212 */ /* 0x000fc600078e3cff */
[----:B0-----:R-:W-:Y:S01]  /*69e0*/  IMAD R6, R7, 0x8, R0 ;  /* 0x0000000807067824 */ /* 0x001fe200078e0200 */
[----:B------:R-:W-:Y:S01]  /*69f0*/  SHF.L.U32 R5, R12, 0x1f, RZ ;  /* 0x0000001f0c057819 */ /* 0x000fe200000006ff */
[----:B-1----:R-:W-:Y:S06]  /*6a00*/  @!P0 BRA `(.L_x_131) ;  /* 0x0000001000488947 */ /* 0x002fec0003800000 */
.L_x_168:
        /* <DEDUP_REMOVED lines=9> */
.L_x_169:
        /* <DEDUP_REMOVED lines=9> */
.L_x_170:
        /* <DEDUP_REMOVED lines=9> */
.L_x_171:
        /* <DEDUP_REMOVED lines=9> */
.L_x_172:
        /* <DEDUP_REMOVED lines=9> */
.L_x_173:
        /* <DEDUP_REMOVED lines=9> */
.L_x_174:
        /* <DEDUP_REMOVED lines=9> */
.L_x_175:
        /* <DEDUP_REMOVED lines=9> */
.L_x_176:
        /* <DEDUP_REMOVED lines=9> */
.L_x_177:
        /* <DEDUP_REMOVED lines=9> */
.L_x_178:
        /* <DEDUP_REMOVED lines=9> */
.L_x_179:
        /* <DEDUP_REMOVED lines=9> */
.L_x_180:
        /* <DEDUP_REMOVED lines=9> */
.L_x_181:
        /* <DEDUP_REMOVED lines=9> */
.L_x_182:
        /* <DEDUP_REMOVED lines=9> */
.L_x_183:
        /* <DEDUP_REMOVED lines=9> */
.L_x_184:
        /* <DEDUP_REMOVED lines=9> */
.L_x_185:
        /* <DEDUP_REMOVED lines=9> */
.L_x_186:
        /* <DEDUP_REMOVED lines=9> */
.L_x_187:
        /* <DEDUP_REMOVED lines=9> */
.L_x_188:
        /* <DEDUP_REMOVED lines=9> */
.L_x_189:
        /* <DEDUP_REMOVED lines=9> */
.L_x_190:
[----:B------:R-:W1:Y:S01]  /*7670*/  SYNCS.PHASECHK.TRANS64.TRYWAIT P0, [R6+URZ], R5 ;  /* 0x00000005060075a7 */ /* 0x000e62000800017f */
[----:B------:R-:W-:-:S05]  /*7680*/  VIADD R2, R7, 0x1 ;  /* 0x0000000107027836 */ /* 0x000fca0000000000 */
[----:B------:R-:W-:-:S04]  /*7690*/  ISETP.NE.AND P1, PT, R2, 0x1c, PT ;  /* 0x0000001c0200780c */ /* 0x000fc80003f25270 */
[----:B0-----:R-:W-:Y:S02]  /*76a0*/  SEL R4, RZ, 0x1, P1 ;  /* 0x00000001ff047807 */ /* 0x001fe40000800000 */
[----:B------:R-:W-:Y:S02]  /*76b0*/  SEL R3, R2, RZ, P1 ;  /* 0x000000ff02037207 */ /* 0x000fe40000800000 */
[----:B------:R-:W-:Y:S01]  /*76c0*/  LOP3.LUT R4, R11, R4, RZ, 0x3c, !PT ;  /* 0x000000040b047212 */ /* 0x000fe200078e3cff */
[----:B-1----:R-:W-:Y:S06]  /*76d0*/  @!P0 BRA `(.L_x_154) ;  /* 0x0000000800e08947 */ /* 0x002fec0003800000 */
.L_x_191:
[----:B------:R-:W-:Y:S01]  /*76e0*/  IMAD R3, R3, 0x8, R0 ;  /* 0x0000000803037824 */ /* 0x000fe200078e0200 */
[----:B------:R-:W-:-:S07]  /*76f0*/  SHF.L.U32 R0, R4, 0x1f, RZ ;  /* 0x0000001f04007819 */ /* 0x000fce00000006ff */
.L_x_155:
[----:B-1----:R1:W2:Y:S02]  /*7700*/  SYNCS.PHASECHK.TRANS64.TRYWAIT P0, [R3+URZ], R0 ;  /* 0x00000000030075a7 */ /* 0x0022a4000800017f */
[----:B--2---:R-:W-:Y:S05]  /*7710*/  @!P0 NANOSLEEP.SYNCS 0x989680 ;  /* 0x009896800000895d */ /* 0x004fea0003900000 */
[----:B------:R-:W2:Y:S02]  /*7720*/  @!P0 SYNCS.PHASECHK.TRANS64 P0, [R3+URZ], R0 ;  /* 0x00000000030085a7 */ /* 0x000ea4000800007f */
[----:B--2---:R-:W-:Y:S05]  /*7730*/  @!P0 BRA `(.L_x_155) ;  /* 0xfffffffc00f08947 */ /* 0x004fea000383ffff */
.L_x_126:
[----:B------:R-:W-:Y:S05]  /*7740*/  BSYNC B0 ;  /* 0x0000000000007941 */ /* 0x000fea0003800000 */
.L_x_125:
[----:B------:R-:W-:Y:S05]  /*7750*/  EXIT ;  /* 0x000000000000794d */ /* 0x000fea0003800000 */
.L_x_20:
[----:B0-----:R-:W-:-:S04]  /*7760*/  IMAD.U32 R15, RZ, RZ, UR15 ;  /* 0x0000000fff0f7e24 */ /* 0x001fc8000f8e00ff */
[----:B------:R0:W1:Y:S03]  /*7770*/  SYNCS.PHASECHK.TRANS64.TRYWAIT P1, [R15+URZ+-0x8], R14 ;  /* 0xfffff80e0f0075a7 */ /* 0x000066000802017f */
[----:B-1----:R-:W-:Y:S05]  /*7780*/  @!P1 NANOSLEEP.SYNCS 0x989680 ;  /* 0x009896800000995d */ /* 0x002fea0003900000 */
[----:B------:R-:W1:Y:S02]  /*7790*/  @!P1 SYNCS.PHASECHK.TRANS64 P1, [R15+URZ+-0x8], R14 ;  /* 0xfffff80e0f0095a7 */ /* 0x000e64000802007f */
[----:B-1----:R-:W-:Y:S05]  /*77a0*/  @!P1 BRA `(.L_x_20) ;  /* 0xfffffffc00ec9947 */ /* 0x002fea000383ffff */
[----:B------:R-:W-:Y:S05]  /*77b0*/  BRA `(.L_x_156) ;  /* 0xffffffa000807947 */ /* 0x000fea000383ffff */
.L_x_25:
[----:B-1----:R-:W-:-:S04]  /*77c0*/  IMAD.U32 R15, RZ, RZ, UR6 ;  /* 0x00000006ff0f7e24 */ /* 0x002fc8000f8e00ff */
[----:B------:R1:W3:Y:S03]  /*77d0*/  SYNCS.PHASECHK.TRANS64.TRYWAIT P1, [R15+URZ], R14 ;  /* 0x0000000e0f0075a7 */ /* 0x0002e6000802017f */
[----:B---3--:R-:W-:Y:S05]  /*77e0*/  @!P1 NANOSLEEP.SYNCS 0x989680 ;  /* 0x009896800000995d */ /* 0x008fea0003900000 */
[----:B------:R-:W3:Y:S02]  /*77f0*/  @!P1 SYNCS.PHASECHK.TRANS64 P1, [R15+URZ], R14 ;  /* 0x0000000e0f0095a7 */ /* 0x000ee4000802007f */
[----:B---3--:R-:W-:Y:S05]  /*7800*/  @!P1 BRA `(.L_x_25) ;  /* 0xfffffffc00ec9947 */ /* 0x008fea000383ffff */
[----:B------:R-:W-:Y:S05]  /*7810*/  BRA `(.L_x_24) ;  /* 0xffffffa4002c7947 */ /* 0x000fea000383ffff */
.L_x_31:
[----:B-1----:R-:W-:-:S04]  /*7820*/  IMAD.U32 R19, RZ, RZ, UR9 ;  /* 0x00000009ff137e24 */ /* 0x002fc8000f8e00ff */
[----:B------:R1:W3:Y:S03]  /*7830*/  SYNCS.PHASECHK.TRANS64.TRYWAIT P1, [R19+URZ], R18 ;  /* 0x00000012130075a7 */ /* 0x0002e6000802017f */
[----:B---3--:R-:W-:Y:S05]  /*7840*/  @!P1 NANOSLEEP.SYNCS 0x989680 ;  /* 0x009896800000995d */ /* 0x008fea0003900000 */
[----:B------:R-:W3:Y:S02]  /*7850*/  @!P1 SYNCS.PHASECHK.TRANS64 P1, [R19+URZ], R18 ;  /* 0x00000012130095a7 */ /* 0x000ee4000802007f */
[----:B---3--:R-:W-:Y:S05]  /*7860*/  @!P1 BRA `(.L_x_31) ;  /* 0xfffffffc00ec9947 */ /* 0x008fea000383ffff */
[----:B------:R-:W-:Y:S05]  /*7870*/  BRA `(.L_x_30) ;  /* 0xffffffa800847947 */ /* 0x000fea000383ffff */
.L_x_39:
[----:B01----:R-:W-:-:S04]  /*7880*/  IMAD.U32 R15, RZ, RZ, UR15 ;  /* 0x0000000fff0f7e24 */ /* 0x003fc8000f8e00ff */
[----:B------:R0:W1:Y:S03]  /*7890*/  SYNCS.PHASECHK.TRANS64.TRYWAIT P1, [R15+URZ+0x8], R14 ;  /* 0x0000080e0f0075a7 */ /* 0x000066000802017f */
[----:B-1----:R-:W-:Y:S05]  /*78a0*/  @!P1 NANOSLEEP.SYNCS 0x989680 ;  /* 0x009896800000995d */ /* 0x002fea0003900000 */
[----:B------:R-:W1:Y:S02]  /*78b0*/  @!P1 SYNCS.PHASECHK.TRANS64 P1, [R15+URZ+0x8], R14 ;  /* 0x0000080e0f0095a7 */ /* 0x000e64000802007f */
[----:B-1----:R-:W-:Y:S05]  /*78c0*/  @!P1 BRA `(.L_x_39) ;  /* 0xfffffffc00ec9947 */ /* 0x002fea000383ffff */
[----:B------:R-:W-:Y:S05]  /*78d0*/  BRA `(.L_x_157) ;  /* 0xffffffb000c87947 */ /* 0x000fea000383ffff */
.L_x_112:
[----:B------:R-:W-:Y:S01]  /*78e0*/  BSSY B1, `(.L_x_158) ;  /* 0x0000006000017945 */ /* 0x000fe20003800000 */
[----:B------:R-:W-:-:S07]  /*78f0*/  IMAD.MOV.U32 R10, RZ, RZ, -0x1 ;  /* 0xffffffffff0a7424 */ /* 0x000fce00078e00ff */
[----:B------:R-:W-:Y:S05]  /*7900*/  WARPSYNC.COLLECTIVE R10, `(.L_x_159) ;  /* 0x000000000a0c7348 */ /* 0x000fea0003c00000 */
[----:B------:R-:W-:Y:S02]  /*7910*/  ELECT P1, UR62, PT ;  /* 0x00000000003e782f */ /* 0x000fe40003820000 */
[----:B------:R-:W-:Y:S01]  /*7920*/  MOV R10, UR62 ;  /* 0x0000003e000a7c02 */ /* 0x000fe20008000f00 */
[----:B------:R-:W-:Y:S10]  /*7930*/  ENDCOLLECTIVE ;  /* 0x000000000000791b */ /* 0x000ff40003800000 */
.L_x_159:
[----:B------:R-:W-:Y:S05]  /*7940*/  BSYNC B1 ;  /* 0x0000000000017941 */ /* 0x000fea0003800000 */
.L_x_158:
[----:B------:R-:W-:Y:S05]  /*7950*/  BRA `(.L_x_160) ;  /* 0xffffffe000a07947 */ /* 0x000fea000383ffff */
.L_x_115:
[----:B0-----:R0:W1:Y:S02]  /*7960*/  SYNCS.PHASECHK.TRANS64.TRYWAIT P1, [R19+URZ+0xe0], R10 ;  /* 0x0000e00a130075a7 */ /* 0x001064000802017f */
[----:B-1----:R-:W-:Y:S05]  /*7970*/  @!P1 NANOSLEEP.SYNCS 0x989680 ;  /* 0x009896800000995d */ /* 0x002fea0003900000 */
[----:B------:R-:W1:Y:S02]  /*7980*/  @!P1 SYNCS.PHASECHK.TRANS64 P1, [R19+URZ+0xe0], R10 ;  /* 0x0000e00a130095a7 */ /* 0x000e64000802007f */
[----:B-1----:R-:W-:Y:S05]  /*7990*/  @!P1 BRA `(.L_x_115) ;  /* 0xfffffffc00f09947 */ /* 0x002fea000383ffff */
[----:B------:R-:W-:Y:S05]  /*79a0*/  BRA `(.L_x_161) ;  /* 0xffffffe000dc7947 */ /* 0x000fea000383ffff */
.L_x_124:
[----:B------:R-:W-:Y:S01]  /*79b0*/  BSSY B0, `(.L_x_162) ;  /* 0x0000006000007945 */ /* 0x000fe20003800000 */
[----:B------:R-:W-:-:S07]  /*79c0*/  IMAD.MOV.U32 R10, RZ, RZ, -0x1 ;  /* 0xffffffffff0a7424 */ /* 0x000fce00078e00ff */
[----:B------:R-:W-:Y:S05]  /*79d0*/  WARPSYNC.COLLECTIVE R10, `(.L_x_163) ;  /* 0x000000000a0c7348 */ /* 0x000fea0003c00000 */
[----:B------:R-:W-:Y:S02]  /*79e0*/  ELECT P1, UR62, PT ;  /* 0x00000000003e782f */ /* 0x000fe40003820000 */
[----:B------:R-:W-:Y:S01]  /*79f0*/  MOV R10, UR62 ;  /* 0x0000003e000a7c02 */ /* 0x000fe20008000f00 */
[----:B------:R-:W-:Y:S10]  /*7a00*/  ENDCOLLECTIVE ;  /* 0x000000000000791b */ /* 0x000ff40003800000 */
.L_x_163:
[----:B------:R-:W-:Y:S05]  /*7a10*/  BSYNC B0 ;  /* 0x0000000000007941 */ /* 0x000fea0003800000 */
.L_x_162:
[----:B------:R-:W-:Y:S01]  /*7a20*/  PLOP3.LUT P0, PT, P1, PT, PT, 0x80, 0x0 ;  /* 0x000000000000781c */ /* 0x000fe20000f0f070 */
[----:B------:R-:W-:-:S12]  /*7a30*/  BRA `(.L_x_164) ;  /* 0xffffffec00347947 */ /* 0x000fd8000383ffff */
.L_x_128:
[----:B0-----:R0:W1:Y:S02]  /*7a40*/  SYNCS.PHASECHK.TRANS64.TRYWAIT P0, [R5+URZ], R2 ;  /* 0x00000002050075a7 */ /* 0x001064000800017f */
[----:B-1----:R-:W-:Y:S05]  /*7a50*/  @!P0 NANOSLEEP.SYNCS 0x989680 ;  /* 0x009896800000895d */ /* 0x002fea0003900000 */
[----:B------:R-:W1:Y:S02]  /*7a60*/  @!P0 SYNCS.PHASECHK.TRANS64 P0, [R5+URZ], R2 ;  /* 0x00000002050085a7 */ /* 0x000e64000800007f */
[----:B-1----:R-:W-:Y:S05]  /*7a70*/  @!P0 BRA `(.L_x_128) ;  /* 0xfffffffc00f08947 */ /* 0x002fea000383ffff */
[----:B------:R-:W-:Y:S05]  /*7a80*/  BRA `(.L_x_165) ;  /* 0xffffffec00747947 */ /* 0x000fea000383ffff */
.L_x_129:
[----:B0-----:R0:W1:Y:S02]  /*7a90*/  SYNCS.PHASECHK.TRANS64.TRYWAIT P0, [R7+URZ], R4 ;  /* 0x00000004070075a7 */ /* 0x001064000800017f */
[----:B-1----:R-:W-:Y:S05]  /*7aa0*/  @!P0 NANOSLEEP.SYNCS 0x989680 ;  /* 0x009896800000895d */ /* 0x002fea0003900000 */
[----:B------:R-:W1:Y:S02]  /*7ab0*/  @!P0 SYNCS.PHASECHK.TRANS64 P0, [R7+URZ], R4 ;  /* 0x00000004070085a7 */ /* 0x000e64000800007f */
[----:B-1----:R-:W-:Y:S05]  /*7ac0*/  @!P0 BRA `(.L_x_129) ;  /* 0xfffffffc00f08947 */ /* 0x002fea000383ffff */
[----:B------:R-:W-:Y:S05]  /*7ad0*/  BRA `(.L_x_166) ;  /* 0xffffffec00847947 */ /* 0x000fea000383ffff */
.L_x_130:
[----:B0-----:R0:W1:Y:S02]  /*7ae0*/  SYNCS.PHASECHK.TRANS64.TRYWAIT P0, [R6+URZ], R5 ;  /* 0x00000005060075a7 */ /* 0x001064000800017f */
[----:B-1----:R-:W-:Y:S05]  /*7af0*/  @!P0 NANOSLEEP.SYNCS 0x989680 ;  /* 0x009896800000895d */ /* 0x002fea0003900000 */
[----:B------:R-:W1:Y:S02]  /*7b00*/  @!P0 SYNCS.PHASECHK.TRANS64 P0, [R6+URZ], R5 ;  /* 0x00000005060085a7 */ /* 0x000e64000800007f */
[----:B-1----:R-:W-:Y:S05]  /*7b10*/  @!P0 BRA `(.L_x_130) ;  /* 0xfffffffc00f08947 */ /* 0x002fea000383ffff */
[----:B------:R-:W-:Y:S05]  /*7b20*/  BRA `(.L_x_167) ;  /* 0xffffffec00947947 */ /* 0x000fea000383ffff */
.L_x_131:
[----:B0-----:R0:W1:Y:S02]  /*7b30*/  SYNCS.PHASECHK.TRANS64.TRYWAIT P0, [R9+URZ], R4 ;  /* 0x00000004090075a7 */ /* 0x001064000800017f */
[----:B-1----:R-:W-:Y:S05]  /*7b40*/  @!P0 NANOSLEEP.SYNCS 0x989680 ;  /* 0x009896800000895d */ /* 0x002fea0003900000 */
[----:B------:R-:W1:Y:S02]  /*7b50*/  @!P0 SYNCS.PHASECHK.TRANS64 P0, [R9+URZ], R4 ;  /* 0x00000004090085a7 */ /* 0x000e64000800007f */
[----:B-1----:R-:W-:Y:S05]  /*7b60*/  @!P0 BRA `(.L_x_131) ;  /* 0xfffffffc00f08947 */ /* 0x002fea000383ffff */
[----:B------:R-:W-:Y:S05]  /*7b70*/  BRA `(.L_x_168) ;  /* 0xffffffec00a47947 */ /* 0x000fea000383ffff */
.L_x_132:
[----:B0-----:R0:W1:Y:S02]  /*7b80*/  SYNCS.PHASECHK.TRANS64.TRYWAIT P0, [R6+URZ], R5 ;  /* 0x00000005060075a7 */ /* 0x001064000800017f */
[----:B-1----:R-:W-:Y:S05]  /*7b90*/  @!P0 NANOSLEEP.SYNCS 0x989680 ;  /* 0x009896800000895d */ /* 0x002fea0003900000 */
[----:B------:R-:W1:Y:S02]  /*7ba0*/  @!P0 SYNCS.PHASECHK.TRANS64 P0, [R6+URZ], R5 ;  /* 0x00000005060085a7 */ /* 0x000e64000800007f */
[----:B-1----:R-:W-:Y:S05]  /*7bb0*/  @!P0 BRA `(.L_x_132) ;  /* 0xfffffffc00f08947 */ /* 0x002fea000383ffff */
[----:B------:R-:W-:Y:S05]  /*7bc0*/  BRA `(.L_x_169) ;  /* 0xffffffec00b47947 */ /* 0x000fea000383ffff */
.L_x_133:
[----:B0-----:R0:W1:Y:S02]  /*7bd0*/  SYNCS.PHASECHK.TRANS64.TRYWAIT P0, [R9+URZ], R4 ;  /* 0x00000004090075a7 */ /* 0x001064000800017f */
[----:B-1----:R-:W-:Y:S05]  /*7be0*/  @!P0 NANOSLEEP.SYNCS 0x989680 ;  /* 0x009896800000895d */ /* 0x002fea0003900000 */
[----:B------:R-:W1:Y:S02]  /*7bf0*/  @!P0 SYNCS.PHASECHK.TRANS64 P0, [R9+URZ], R4 ;  /* 0x00000004090085a7 */ /* 0x000e64000800007f */
[----:B-1----:R-:W-:Y:S05]  /*7c00*/  @!P0 BRA `(.L_x_133) ;  /* 0xfffffffc00f08947 */ /* 0x002fea000383ffff */
[----:B------:R-:W-:Y:S05]  /*7c10*/  BRA `(.L_x_170) ;  /* 0xffffffec00c47947 */ /* 0x000fea000383ffff */
.L_x_134:
[----:B0-----:R0:W1:Y:S02]  /*7c20*/  SYNCS.PHASECHK.TRANS64.TRYWAIT P0, [R6+URZ], R5 ;  /* 0x00000005060075a7 */ /* 0x001064000800017f */
[----:B-1----:R-:W-:Y:S05]  /*7c30*/  @!P0 NANOSLEEP.SYNCS 0x989680 ;  /* 0x009896800000895d */ /* 0x002fea0003900000 */
[----:B------:R-:W1:Y:S02]  /*7c40*/  @!P0 SYNCS.PHASECHK.TRANS64 P0, [R6+URZ], R5 ;  /* 0x00000005060085a7 */ /* 0x000e64000800007f */
[----:B-1----:R-:W-:Y:S05]  /*7c50*/  @!P0 BRA `(.L_x_134) ;  /* 0xfffffffc00f08947 */ /* 0x002fea000383ffff */
[----:B------:R-:W-:Y:S05]  /*7c60*/  BRA `(.L_x_171) ;  /* 0xffffffec00d47947 */ /* 0x000fea000383ffff */
.L_x_135:
[----:B0-----:R0:W1:Y:S02]  /*7c70*/  SYNCS.PHASECHK.TRANS64.TRYWAIT P0, [R9+URZ], R4 ;  /* 0x00000004090075a7 */ /* 0x001064000800017f */
[----:B-1----:R-:W-:Y:S05]  /*7c80*/  @!P0 NANOSLEEP.SYNCS 0x989680 ;  /* 0x009896800000895d */ /* 0x002fea0003900000 */
[----:B------:R-:W1:Y:S02]  /*7c90*/  @!P0 SYNCS.PHASECHK.TRANS64 P0, [R9+URZ], R4 ;  /* 0x00000004090085a7 */ /* 0x000e64000800007f */
[----:B-1----:R-:W-:Y:S05]  /*7ca0*/  @!P0 BRA `(.L_x_135) ;  /* 0xfffffffc00f08947 */ /* 0x002fea000383ffff */
[----:B------:R-:W-:Y:S05]  /*7cb0*/  BRA `(.L_x_172) ;  /* 0xffffffec00e47947 */ /* 0x000fea000383ffff */
.L_x_136:
[----:B0-----:R0:W1:Y:S02]  /*7cc0*/  SYNCS.PHASECHK.TRANS64.TRYWAIT P0, [R6+URZ], R5 ;  /* 0x00000005060075a7 */ /* 0x001064000800017f */
[----:B-1----:R-:W-:Y:S05]  /*7cd0*/  @!P0 NANOSLEEP.SYNCS 0x989680 ;  /* 0x009896800000895d */ /* 0x002fea0003900000 */
[----:B------:R-:W1:Y:S02]  /*7ce0*/  @!P0 SYNCS.PHASECHK.TRANS64 P0, [R6+URZ], R5 ;  /* 0x00000005060085a7 */ /* 0x000e64000800007f */
[----:B-1----:R-:W-:Y:S05]  /*7cf0*/  @!P0 BRA `(.L_x_136) ;  /* 0xfffffffc00f08947 */ /* 0x002fea000383ffff */
[----:B------:R-:W-:Y:S05]  /*7d00*/  BRA `(.L_x_173) ;  /* 0xffffffec00f47947 */ /* 0x000fea000383ffff */
.L_x_137:
[----:B0-----:R0:W1:Y:S02]  /*7d10*/  SYNCS.PHASECHK.TRANS64.TRYWAIT P0, [R9+URZ], R4 ;  /* 0x00000004090075a7 */ /* 0x001064000800017f */
[----:B-1----:R-:W-:Y:S05]  /*7d20*/  @!P0 NANOSLEEP.SYNCS 0x989680 ;  /* 0x009896800000895d */ /* 0x002fea0003900000 */
[----:B------:R-:W1:Y:S02]  /*7d30*/  @!P0 SYNCS.PHASECHK.TRANS64 P0, [R9+URZ], R4 ;  /* 0x00000004090085a7 */ /* 0x000e64000800007f */
[----:B-1----:R-:W-:Y:S05]  /*7d40*/  @!P0 BRA `(.L_x_137) ;  /* 0xfffffffc00f08947 */ /* 0x002fea000383ffff */
[----:B------:R-:W-:Y:S05]  /*7d50*/  BRA `(.L_x_174) ;  /* 0xfffffff000047947 */ /* 0x000fea000383ffff */
.L_x_138:
[----:B0-----:R0:W1:Y:S02]  /*7d60*/  SYNCS.PHASECHK.TRANS64.TRYWAIT P0, [R6+URZ], R5 ;  /* 0x00000005060075a7 */ /* 0x001064000800017f */
[----:B-1----:R-:W-:Y:S05]  /*7d70*/  @!P0 NANOSLEEP.SYNCS 0x989680 ;  /* 0x009896800000895d */ /* 0x002fea0003900000 */
[----:B------:R-:W1:Y:S02]  /*7d80*/  @!P0 SYNCS.PHASECHK.TRANS64 P0, [R6+URZ], R5 ;  /* 0x00000005060085a7 */ /* 0x000e64000800007f */
[----:B-1----:R-:W-:Y:S05]  /*7d90*/  @!P0 BRA `(.L_x_138) ;  /* 0xfffffffc00f08947 */ /* 0x002fea000383ffff */
[----:B------:R-:W-:Y:S05]  /*7da0*/  BRA `(.L_x_175) ;  /* 0xfffffff000147947 */ /* 0x000fea000383ffff */
.L_x_139:
[----:B0-----:R0:W1:Y:S02]  /*7db0*/  SYNCS.PHASECHK.TRANS64.TRYWAIT P0, [R9+URZ], R4 ;  /* 0x00000004090075a7 */ /* 0x001064000800017f */
[----:B-1----:R-:W-:Y:S05]  /*7dc0*/  @!P0 NANOSLEEP.SYNCS 0x989680 ;  /* 0x009896800000895d */ /* 0x002fea0003900000 */
[----:B------:R-:W1:Y:S02]  /*7dd0*/  @!P0 SYNCS.PHASECHK.TRANS64 P0, [R9+URZ], R4 ;  /* 0x00000004090085a7 */ /* 0x000e64000800007f */
[----:B-1----:R-:W-:Y:S05]  /*7de0*/  @!P0 BRA `(.L_x_139) ;  /* 0xfffffffc00f08947 */ /* 0x002fea000383ffff */
[----:B------:R-:W-:Y:S05]  /*7df0*/  BRA `(.L_x_176) ;  /* 0xfffffff000247947 */ /* 0x000fea000383ffff */
.L_x_140:
[----:B0-----:R0:W1:Y:S02]  /*7e00*/  SYNCS.PHASECHK.TRANS64.TRYWAIT P0, [R6+URZ], R5 ;  /* 0x00000005060075a7 */ /* 0x001064000800017f */
[----:B-1----:R-:W-:Y:S05]  /*7e10*/  @!P0 NANOSLEEP.SYNCS 0x989680 ;  /* 0x009896800000895d */ /* 0x002fea0003900000 */
[----:B------:R-:W1:Y:S02]  /*7e20*/  @!P0 SYNCS.PHASECHK.TRANS64 P0, [R6+URZ], R5 ;  /* 0x00000005060085a7 */ /* 0x000e64000800007f */
[----:B-1----:R-:W-:Y:S05]  /*7e30*/  @!P0 BRA `(.L_x_140) ;  /* 0xfffffffc00f08947 */ /* 0x002fea000383ffff */
[----:B------:R-:W-:Y:S05]  /*7e40*/  BRA `(.L_x_177) ;  /* 0xfffffff000347947 */ /* 0x000fea000383ffff */
.L_x_141:
[----:B0-----:R0:W1:Y:S02]  /*7e50*/  SYNCS.PHASECHK.TRANS64.TRYWAIT P0, [R9+URZ], R4 ;  /* 0x00000004090075a7 */ /* 0x001064000800017f */
[----:B-1----:R-:W-:Y:S05]  /*7e60*/  @!P0 NANOSLEEP.SYNCS 0x989680 ;  /* 0x009896800000895d */ /* 0x002fea0003900000 */
[----:B------:R-:W1:Y:S02]  /*7e70*/  @!P0 SYNCS.PHASECHK.TRANS64 P0, [R9+URZ], R4 ;  /* 0x00000004090085a7 */ /* 0x000e64000800007f */
[----:B-1----:R-:W-:Y:S05]  /*7e80*/  @!P0 BRA `(.L_x_141) ;  /* 0xfffffffc00f08947 */ /* 0x002fea000383ffff */
[----:B------:R-:W-:Y:S05]  /*7e90*/  BRA `(.L_x_178) ;  /* 0xfffffff000447947 */ /* 0x000fea000383ffff */
.L_x_142:
[----:B0-----:R0:W1:Y:S02]  /*7ea0*/  SYNCS.PHASECHK.TRANS64.TRYWAIT P0, [R6+URZ], R5 ;  /* 0x00000005060075a7 */ /* 0x001064000800017f */
[----:B-1----:R-:W-:Y:S05]  /*7eb0*/  @!P0 NANOSLEEP.SYNCS 0x989680 ;  /* 0x009896800000895d */ /* 0x002fea0003900000 */
[----:B------:R-:W1:Y:S02]  /*7ec0*/  @!P0 SYNCS.PHASECHK.TRANS64 P0, [R6+URZ], R5 ;  /* 0x00000005060085a7 */ /* 0x000e64000800007f */
[----:B-1----:R-:W-:Y:S05]  /*7ed0*/  @!P0 BRA `(.L_x_142) ;  /* 0xfffffffc00f08947 */ /* 0x002fea000383ffff */
[----:B------:R-:W-:Y:S05]  /*7ee0*/  BRA `(.L_x_179) ;  /* 0xfffffff000547947 */ /* 0x000fea000383ffff */
.L_x_143:
[----:B0-----:R0:W1:Y:S02]  /*7ef0*/  SYNCS.PHASECHK.TRANS64.TRYWAIT P0, [R9+URZ], R4 ;  /* 0x00000004090075a7 */ /* 0x001064000800017f */
[----:B-1----:R-:W-:Y:S05]  /*7f00*/  @!P0 NANOSLEEP.SYNCS 0x989680 ;  /* 0x009896800000895d */ /* 0x002fea0003900000 */
[----:B------:R-:W1:Y:S02]  /*7f10*/  @!P0 SYNCS.PHASECHK.TRANS64 P0, [R9+URZ], R4 ;  /* 0x00000004090085a7 */ /* 0x000e64000800007f */
[----:B-1----:R-:W-:Y:S05]  /*7f20*/  @!P0 BRA `(.L_x_143) ;  /* 0xfffffffc00f08947 */ /* 0x002fea000383ffff */
[----:B------:R-:W-:Y:S05]  /*7f30*/  BRA `(.L_x_180) ;  /* 0xfffffff000647947 */ /* 0x000fea000383ffff */
.L_x_144:
[----:B0-----:R0:W1:Y:S02]  /*7f40*/  SYNCS.PHASECHK.TRANS64.TRYWAIT P0, [R6+URZ], R5 ;  /* 0x00000005060075a7 */ /* 0x001064000800017f */
[----:B-1----:R-:W-:Y:S05]  /*7f50*/  @!P0 NANOSLEEP.SYNCS 0x989680 ;  /* 0x009896800000895d */ /* 0x002fea0003900000 */
[----:B------:R-:W1:Y:S02]  /*7f60*/  @!P0 SYNCS.PHASECHK.TRANS64 P0, [R6+URZ], R5 ;  /* 0x00000005060085a7 */ /* 0x000e64000800007f */
[----:B-1----:R-:W-:Y:S05]  /*7f70*/  @!P0 BRA `(.L_x_144) ;  /* 0xfffffffc00f08947 */ /* 0x002fea000383ffff */
[----:B------:R-:W-:Y:S05]  /*7f80*/  BRA `(.L_x_181) ;  /* 0xfffffff000747947 */ /* 0x000fea000383ffff */
.L_x_145:
[----:B0-----:R0:W1:Y:S02]  /*7f90*/  SYNCS.PHASECHK.TRANS64.TRYWAIT P0, [R9+URZ], R4 ;  /* 0x00000004090075a7 */ /* 0x001064000800017f */
[----:B-1----:R-:W-:Y:S05]  /*7fa0*/  @!P0 NANOSLEEP.SYNCS 0x989680 ;  /* 0x009896800000895d */ /* 0x002fea0003900000 */
[----:B------:R-:W1:Y:S02]  /*7fb0*/  @!P0 SYNCS.PHASECHK.TRANS64 P0, [R9+URZ], R4 ;  /* 0x00000004090085a7 */ /* 0x000e64000800007f */
[----:B-1----:R-:W-:Y:S05]  /*7fc0*/  @!P0 BRA `(.L_x_145) ;  /* 0xfffffffc00f08947 */ /* 0x002fea000383ffff */
[----:B------:R-:W-:Y:S05]  /*7fd0*/  BRA `(.L_x_182) ;  /* 0xfffffff000847947 */ /* 0x000fea000383ffff */
.L_x_146:
[----:B0-----:R0:W1:Y:S02]  /*7fe0*/  SYNCS.PHASECHK.TRANS64.TRYWAIT P0, [R6+URZ], R5 ;  /* 0x00000005060075a7 */ /* 0x001064000800017f */
[----:B-1----:R-:W-:Y:S05]  /*7ff0*/  @!P0 NANOSLEEP.SYNCS 0x989680 ;  /* 0x009896800000895d */ /* 0x002fea0003900000 */
[----:B------:R-:W1:Y:S02]  /*8000*/  @!P0 SYNCS.PHASECHK.TRANS64 P0, [R6+URZ], R5 ;  /* 0x00000005060085a7 */ /* 0x000e64000800007f */
[----:B-1----:R-:W-:Y:S05]  /*8010*/  @!P0 BRA `(.L_x_146) ;  /* 0xfffffffc00f08947 */ /* 0x002fea000383ffff */
[----:B------:R-:W-:Y:S05]  /*8020*/  BRA `(.L_x_183) ;  /* 0xfffffff000947947 */ /* 0x000fea000383ffff */
.L_x_147:
[----:B0-----:R0:W1:Y:S02]  /*8030*/  SYNCS.PHASECHK.TRANS64.TRYWAIT P0, [R9+URZ], R4 ;  /* 0x00000004090075a7 */ /* 0x001064000800017f */
[----:B-1----:R-:W-:Y:S05]  /*8040*/  @!P0 NANOSLEEP.SYNCS 0x989680 ;  /* 0x009896800000895d */ /* 0x002fea0003900000 */
[----:B------:R-:W1:Y:S02]  /*8050*/  @!P0 SYNCS.PHASECHK.TRANS64 P0, [R9+URZ], R4 ;  /* 0x00000004090085a7 */ /* 0x000e64000800007f */
[----:B-1----:R-:W-:Y:S05]  /*8060*/  @!P0 BRA `(.L_x_147) ;  /* 0xfffffffc00f08947 */ /* 0x002fea000383ffff */
[----:B------:R-:W-:Y:S05]  /*8070*/  BRA `(.L_x_184) ;  /* 0xfffffff000a47947 */ /* 0x000fea000383ffff */
.L_x_148:
[----:B0-----:R0:W1:Y:S02]  /*8080*/  SYNCS.PHASECHK.TRANS64.TRYWAIT P0, [R6+URZ], R5 ;  /* 0x00000005060075a7 */ /* 0x001064000800017f */
[----:B-1----:R-:W-:Y:S05]  /*8090*/  @!P0 NANOSLEEP.SYNCS 0x989680 ;  /* 0x009896800000895d */ /* 0x002fea0003900000 */
[----:B------:R-:W1:Y:S02]  /*80a0*/  @!P0 SYNCS.PHASECHK.TRANS64 P0, [R6+URZ], R5 ;  /* 0x00000005060085a7 */ /* 0x000e64000800007f */
[----:B-1----:R-:W-:Y:S05]  /*80b0*/  @!P0 BRA `(.L_x_148) ;  /* 0xfffffffc00f08947 */ /* 0x002fea000383ffff */
[----:B------:R-:W-:Y:S05]  /*80c0*/  BRA `(.L_x_185) ;  /* 0xfffffff000b47947 */ /* 0x000fea000383ffff */
.L_x_149:
[----:B0-----:R0:W1:Y:S02]  /*80d0*/  SYNCS.PHASECHK.TRANS64.TRYWAIT P0, [R9+URZ], R4 ;  /* 0x00000004090075a7 */ /* 0x001064000800017f */
[----:B-1----:R-:W-:Y:S05]  /*80e0*/  @!P0 NANOSLEEP.SYNCS 0x989680 ;  /* 0x009896800000895d */ /* 0x002fea0003900000 */
[----:B------:R-:W1:Y:S02]  /*80f0*/  @!P0 SYNCS.PHASECHK.TRANS64 P0, [R9+URZ], R4 ;  /* 0x00000004090085a7 */ /* 0x000e64000800007f */
[----:B-1----:R-:W-:Y:S05]  /*8100*/  @!P0 BRA `(.L_x_149) ;  /* 0xfffffffc00f08947 */ /* 0x002fea000383ffff */
[----:B------:R-:W-:Y:S05]  /*8110*/  BRA `(.L_x_186) ;  /* 0xfffffff000c47947 */ /* 0x000fea000383ffff */
.L_x_150:
[----:B0-----:R0:W1:Y:S02]  /*8120*/  SYNCS.PHASECHK.TRANS64.TRYWAIT P0, [R6+URZ], R5 ;  /* 0x00000005060075a7 */ /* 0x001064000800017f */
[----:B-1----:R-:W-:Y:S05]  /*8130*/  @!P0 NANOSLEEP.SYNCS 0x989680 ;  /* 0x009896800000895d */ /* 0x002fea0003900000 */
[----:B------:R-:W1:Y:S02]  /*8140*/  @!P0 SYNCS.PHASECHK.TRANS64 P0, [R6+URZ], R5 ;  /* 0x00000005060085a7 */ /* 0x000e64000800007f */
[----:B-1----:R-:W-:Y:S05]  /*8150*/  @!P0 BRA `(.L_x_150) ;  /* 0xfffffffc00f08947 */ /* 0x002fea000383ffff */
[----:B------:R-:W-:Y:S05]  /*8160*/  BRA `(.L_x_187) ;  /* 0xfffffff000d47947 */ /* 0x000fea000383ffff */
.L_x_151:
[----:B0-----:R0:W1:Y:S02]  /*8170*/  SYNCS.PHASECHK.TRANS64.TRYWAIT P0, [R9+URZ], R4 ;  /* 0x00000004090075a7 */ /* 0x001064000800017f */
[----:B-1----:R-:W-:Y:S05]  /*8180*/  @!P0 NANOSLEEP.SYNCS 0x989680 ;  /* 0x009896800000895d */ /* 0x002fea0003900000 */
[----:B------:R-:W1:Y:S02]  /*8190*/  @!P0 SYNCS.PHASECHK.TRANS64 P0, [R9+URZ], R4 ;  /* 0x00000004090085a7 */ /* 0x000e64000800007f */
[----:B-1----:R-:W-:Y:S05]  /*81a0*/  @!P0 BRA `(.L_x_151) ;  /* 0xfffffffc00f08947 */ /* 0x002fea000383ffff */
[----:B------:R-:W-:Y:S05]  /*81b0*/  BRA `(.L_x_188) ;  /* 0xfffffff000e47947 */ /* 0x000fea000383ffff */
.L_x_152:
[----:B0-----:R0:W1:Y:S02]  /*81c0*/  SYNCS.PHASECHK.TRANS64.TRYWAIT P0, [R6+URZ], R5 ;  /* 0x00000005060075a7 */ /* 0x001064000800017f */
[----:B-1----:R-:W-:Y:S05]  /*81d0*/  @!P0 NANOSLEEP.SYNCS 0x989680 ;  /* 0x009896800000895d */ /* 0x002fea0003900000 */
[----:B------:R-:W1:Y:S02]  /*81e0*/  @!P0 SYNCS.PHASECHK.TRANS64 P0, [R6+URZ], R5 ;  /* 0x00000005060085a7 */ /* 0x000e64000800007f */
[----:B-1----:R-:W-:Y:S05]  /*81f0*/  @!P0 BRA `(.L_x_152) ;  /* 0xfffffffc00f08947 */ /* 0x002fea000383ffff */
[----:B------:R-:W-:Y:S05]  /*8200*/  BRA `(.L_x_189) ;  /* 0xfffffff000f47947 */ /* 0x000fea000383ffff */
.L_x_153:
[----:B0-----:R0:W1:Y:S02]  /*8210*/  SYNCS.PHASECHK.TRANS64.TRYWAIT P0, [R9+URZ], R4 ;  /* 0x00000004090075a7 */ /* 0x001064000800017f */
[----:B-1----:R-:W-:Y:S05]  /*8220*/  @!P0 NANOSLEEP.SYNCS 0x989680 ;  /* 0x009896800000895d */ /* 0x002fea0003900000 */
[----:B------:R-:W1:Y:S02]  /*8230*/  @!P0 SYNCS.PHASECHK.TRANS64 P0, [R9+URZ], R4 ;  /* 0x00000004090085a7 */ /* 0x000e64000800007f */
[----:B-1----:R-:W-:Y:S05]  /*8240*/  @!P0 BRA `(.L_x_153) ;  /* 0xfffffffc00f08947 */ /* 0x002fea000383ffff */
[----:B------:R-:W-:Y:S05]  /*8250*/  BRA `(.L_x_190) ;  /* 0xfffffff400047947 */ /* 0x000fea000383ffff */
.L_x_154:
[----:B0-----:R0:W1:Y:S02]  /*8260*/  SYNCS.PHASECHK.TRANS64.TRYWAIT P0, [R6+URZ], R5 ;  /* 0x00000005060075a7 */ /* 0x001064000800017f */
[----:B-1----:R-:W-:Y:S05]  /*8270*/  @!P0 NANOSLEEP.SYNCS 0x989680 ;  /* 0x009896800000895d */ /* 0x002fea0003900000 */
[----:B------:R-:W1:Y:S02]  /*8280*/  @!P0 SYNCS.PHASECHK.TRANS64 P0, [R6+URZ], R5 ;  /* 0x00000005060085a7 */ /* 0x000e64000800007f */
[----:B-1----:R-:W-:Y:S05]  /*8290*/  @!P0 BRA `(.L_x_154) ;  /* 0xfffffffc00f08947 */ /* 0x002fea000383ffff */
[----:B------:R-:W-:Y:S05]  /*82a0*/  BRA `(.L_x_191) ;  /* 0xfffffff4000c7947 */ /* 0x000fea000383ffff */
.L_x_192:
[----:B------:R-:W-:-:S00]  /*82b0*/  BRA `(.L_x_192) ;  /* 0xfffffffc00fc7947 */ /* 0x000fc0000383ffff */
[----:B------:R-:W-:-:S00]  /*82c0*/  NOP ;  /* 0x0000000000007918 */ /* 0x000fc00000000000 */
        /* <DEDUP_REMOVED lines=11> */
.L_x_193:


//--------------------- .nv.shared._ZN7cutlass13device_kernelINS_4gemm6kernel13GemmUniversalIN4cute5tupleIJiiiiEEENS1_10collective13CollectiveMmaINS1_37MainloopSm90TmaGmmaWarpSpecializedFP8ILi28ENS5_IJNS4_1CILi1EEENSA_ILi2EEESB_EEENS1_32KernelTmaWarpSpecializedPingpongEEENS5_IJNSA_ILi64EEESG_SG_EEENS_12float_e4m3_tENS5_IJlSB_lEEESI_SJ_NS4_8TiledMMAINS4_8MMA_AtomIJNS4_4SM904GMMA30MMA_64x64x32_F32E4M3E4M3_SS_TNILNSN_7ScaleInE1ELSP_1EEEEEENS4_6LayoutINS5_IJSB_SB_SB_EEENS5_IJNSA_ILi0EEESU_SU_EEEEENS5_IJNS4_10UnderscoreESX_SX_EEEEENS4_23SM90_TMA_LOAD_MULTICASTENS4_14ComposedLayoutINS4_7SwizzleILi2ELi4ELi3EEENS4_18smem_ptr_flag_bitsILi8EEENSS_INS5_IJNSA_ILi8EEESG_EEENS5_IJSG_SB_EEEEEEEvNS4_8identityENS4_13SM90_TMA_LOADES1A_vS1B_EENS_8epilogue10collective6detail29Sm90TmaWarpSpecializedAdapterINS1F_15DefaultEpilogueISI_SJ_SJ_NS1E_6thread17LinearCombinationISI_Li1EffLNS1J_9ScaleType4KindE0ELNS_15FloatRoundStyleE2ESI_EENS1_15EpilogueDefaultEEEEEvvEEEEvNT_6ParamsE --------------------------
	.section	.nv.shared._ZN7cutlass13device_kernelINS_4gemm6kernel13GemmUniversalIN4cute5tupleIJiiiiEEENS1_10collective13CollectiveMmaINS1_37MainloopSm90TmaGmmaWarpSpecializedFP8ILi28ENS5_IJNS4_1CILi1EEENSA_ILi2EEESB_EEENS1_32KernelTmaWarpSpecializedPingpongEEENS5_IJNSA_ILi64EEESG_SG_EEENS_12float_e4m3_tENS5_IJlSB_lEEESI_SJ_NS4_8TiledMMAINS4_8MMA_AtomIJNS4_4SM904GMMA30MMA_64x64x32_F32E4M3E4M3_SS_TNILNSN_7ScaleInE1ELSP_1EEEEEENS4_6LayoutINS5_IJSB_SB_SB_EEENS5_IJNSA_ILi0EEESU_SU_EEEEENS5_IJNS4_10UnderscoreESX_SX_EEEEENS4_23SM90_TMA_LOAD_MULTICASTENS4_14ComposedLayoutINS4_7SwizzleILi2ELi4ELi3EEENS4_18smem_ptr_flag_bitsILi8EEENSS_INS5_IJNSA_ILi8EEESG_EEENS5_IJSG_SB_EEEEEEEvNS4_8identityENS4_13SM90_TMA_LOADES1A_vS1B_EENS_8epilogue10collective6detail29Sm90TmaWarpSpecializedAdapterINS1F_15DefaultEpilogueISI_SJ_SJ_NS1E_6thread17LinearCombinationISI_Li1EffLNS1J_9ScaleType4KindE0ELNS_15FloatRoundStyleE2ESI_EENS1_15EpilogueDefaultEEEEEvvEEEEvNT_6ParamsE,"aw",@nobits
	.sectionflags	@""
	.align	16
	.zero		1024


//--------------------- .nv.shared.reserved.0     --------------------------
	.section	.nv.shared.reserved.0,"aw",@nobits
	.weak		__nv_reservedSMEM_offset_0_alias
	.size		__nv_reservedSMEM_offset_0_alias, 0, 0
	.other		__nv_reservedSMEM_offset_0_alias,@"STO_CUDA_RESERVED_SHARED STV_DEFAULT"
__nv_reservedSMEM_offset_0_alias:
	.zero		0


//--------------------- .nv.global                --------------------------
	.section	.nv.global,"aw",@nobits
.nv.global:
	.type		_ZN40_INTERNAL_dd95bf21_4_k_cu_6bc3f805_207014cute1_E,@object
	.size		_ZN40_INTERNAL_dd95bf21_4_k_cu_6bc3f805_207014cute1_E,(_ZN40_INTERNAL_dd95bf21_4_k_cu_6bc3f805_207014cuda3std3__45__cpo6cbeginE - _ZN40_INTERNAL_dd95bf21_4_k_cu_6bc3f805_207014cute1_E)
_ZN40_INTERNAL_dd95bf21_4_k_cu_6bc3f805_207014cute1_E:
	.zero		1
	.type		_ZN40_INTERNAL_dd95bf21_4_k_cu_6bc3f805_207014cuda3std3__45__cpo6cbeginE,@object
	.size		_ZN40_INTERNAL_dd95bf21_4_k_cu_6bc3f805_207014cuda3std3__45__cpo6cbeginE,(_ZN40_INTERNAL_dd95bf21_4_k_cu_6bc3f805_207014cuda3std3__48in_placeE - _ZN40_INTERNAL_dd95bf21_4_k_cu_6bc3f805_207014cuda3std3__45__cpo6cbeginE)
_ZN40_INTERNAL_dd95bf21_4_k_cu_6bc3f805_207014cuda3std3__45__cpo6cbeginE:
	.zero		1
	.type		_ZN40_INTERNAL_dd95bf21_4_k_cu_6bc3f805_207014cuda3std3__48in_placeE,@object
	.size		_ZN40_INTERNAL_dd95bf21_4_k_cu_6bc3f805_207014cuda3std3__48in_placeE,(_ZN40_INTERNAL_dd95bf21_4_k_cu_6bc3f805_207014cuda3std6ranges3__45__cpo9iter_moveE - _ZN40_INTERNAL_dd95bf21_4_k_cu_6bc3f805_207014cuda3std3__48in_placeE)
_ZN40_INTERNAL_dd95bf21_4_k_cu_6bc3f805_207014cuda3std3__48in_placeE:
	.zero		1
	.type		_ZN40_INTERNAL_dd95bf21_4_k_cu_6bc3f805_207014cuda3std6ranges3__45__cpo9iter_moveE,@object
	.size		_ZN40_INTERNAL_dd95bf21_4_k_cu_6bc3f805_207014cuda3std6ranges3__45__cpo9iter_moveE,(_ZN40_INTERNAL_dd95bf21_4_k_cu_6bc3f805_207014cuda3std3__45__cpo5beginE - _ZN40_INTERNAL_dd95bf21_4_k_cu_6bc3f805_207014cuda3std6ranges3__45__cpo9iter_moveE)
_ZN40_INTERNAL_dd95bf21_4_k_cu_6bc3f805_207014cuda3std6ranges3__45__cpo9iter_moveE:
	.zero		1
	.type		_ZN40_INTERNAL_dd95bf21_4_k_cu_6bc3f805_207014cuda3std3__45__cpo5beginE,@object
	.size		_ZN40_INTERNAL_dd95bf21_4_k_cu_6bc3f805_207014cuda3std3__45__cpo5beginE,(_ZN40_INTERNAL_dd95bf21_4_k_cu_6bc3f805_207014cuda3std3__442_GLOBAL__N__dd95bf21_4_k_cu_6bc3f805_207016ignoreE - _ZN40_INTERNAL_dd95bf21_4_k_cu_6bc3f805_207014cuda3std3__45__cpo5beginE)
_ZN40_INTERNAL_dd95bf21_4_k_cu_6bc3f805_207014cuda3std3__45__cpo5beginE:
	.zero		1
	.type		_ZN40_INTERNAL_dd95bf21_4_k_cu_6bc3f805_207014cuda3std3__442_GLOBAL__N__dd95bf21_4_k_cu_6bc3f805_207016ignoreE,@object
	.size		_ZN40_INTERNAL_dd95bf21_4_k_cu_6bc3f805_207014cuda3std3__442_GLOBAL__N__dd95bf21_4_k_cu_6bc3f805_207016ignoreE,(_ZN40_INTERNAL_dd95bf21_4_k_cu_6bc3f805_207014cute7productE - _ZN40_INTERNAL_dd95bf21_4_k_cu_6bc3f805_207014cuda3std3__442_GLOBAL__N__dd95bf21_4_k_cu_6bc3f805_207016ignoreE)
_ZN40_INTERNAL_dd95bf21_4_k_cu_6bc3f805_207014cuda3std3__442_GLOBAL__N__dd95bf21_4_k_cu_6bc3f805_207016ignoreE:
	.zero		1
	.type		_ZN40_INTERNAL_dd95bf21_4_k_cu_6bc3f805_207014cute7productE,@object
	.size		_ZN40_INTERNAL_dd95bf21_4_k_cu_6bc3f805_207014cute7productE,(_ZN40_INTERNAL_dd95bf21_4_k_cu_6bc3f805_207014cuda3std3__45__cpo3endE - _ZN40_INTERNAL_dd95bf21_4_k_cu_6bc3f805_207014cute7productE)
_ZN40_INTERNAL_dd95bf21_4_k_cu_6bc3f805_207014cute7productE:
	.zero		1
	.type		_ZN40_INTERNAL_dd95bf21_4_k_cu_6bc3f805_207014cuda3std3__45__cpo3endE,@object
	.size		_ZN40_INTERNAL_dd95bf21_4_k_cu_6bc3f805_207014cuda3std3__45__cpo3endE,(_ZN40_INTERNAL_dd95bf21_4_k_cu_6bc3f805_207014cuda3std3__419piecewise_constructE - _ZN40_INTERNAL_dd95bf21_4_k_cu_6bc3f805_207014cuda3std3__45__cpo3endE)
_ZN40_INTERNAL_dd95bf21_4_k_cu_6bc3f805_207014cuda3std3__45__cpo3endE:
	.zero		1
	.type		_ZN40_INTERNAL_dd95bf21_4_k_cu_6bc3f805_207014cuda3std3__419piecewise_constructE,@object
	.size		_ZN40_INTERNAL_dd95bf21_4_k_cu_6bc3f805_207014cuda3std3__419piecewise_constructE,(_ZN40_INTERNAL_dd95bf21_4_k_cu_6bc3f805_207014cuda3std3__45__cpo4cendE - _ZN40_INTERNAL_dd95bf21_4_k_cu_6bc3f805_207014cuda3std3__419piecewise_constructE)
_ZN40_INTERNAL_dd95bf21_4_k_cu_6bc3f805_207014cuda3std3__419piecewise_constructE:
	.zero		1
	.type		_ZN40_INTERNAL_dd95bf21_4_k_cu_6bc3f805_207014cuda3std3__45__cpo4cendE,@object
	.size		_ZN40_INTERNAL_dd95bf21_4_k_cu_6bc3f805_207014cuda3std3__45__cpo4cendE,(_ZN40_INTERNAL_dd95bf21_4_k_cu_6bc3f805_207014cuda3std6ranges3__45__cpo4swapE - _ZN40_INTERNAL_dd95bf21_4_k_cu_6bc3f805_207014cuda3std3__45__cpo4cendE)
_ZN40_INTERNAL_dd95bf21_4_k_cu_6bc3f805_207014cuda3std3__45__cpo4cendE:
	.zero		1
	.type		_ZN40_INTERNAL_dd95bf21_4_k_cu_6bc3f805_207014cuda3std6ranges3__45__cpo4swapE,@object
	.size		_ZN40_INTERNAL_dd95bf21_4_k_cu_6bc3f805_207014cuda3std6ranges3__45__cpo4swapE,(.L_7 - _ZN40_INTERNAL_dd95bf21_4_k_cu_6bc3f805_207014cuda3std6ranges3__45__cpo4swapE)
_ZN40_INTERNAL_dd95bf21_4_k_cu_6bc3f805_207014cuda3std6ranges3__45__cpo4swapE:
	.zero		1
.L_7:


//--------------------- .nv.constant0._ZN7cutlass13device_kernelINS_4gemm6kernel13GemmUniversalIN4cute5tupleIJiiiiEEENS1_10collective13CollectiveMmaINS1_37MainloopSm90TmaGmmaWarpSpecializedFP8ILi28ENS5_IJNS4_1CILi1EEENSA_ILi2EEESB_EEENS1_32KernelTmaWarpSpecializedPingpongEEENS5_IJNSA_ILi64EEESG_SG_EEENS_12float_e4m3_tENS5_IJlSB_lEEESI_SJ_NS4_8TiledMMAINS4_8MMA_AtomIJNS4_4SM904GMMA30MMA_64x64x32_F32E4M3E4M3_SS_TNILNSN_7ScaleInE1ELSP_1EEEEEENS4_6LayoutINS5_IJSB_SB_SB_EEENS5_IJNSA_ILi0EEESU_SU_EEEEENS5_IJNS4_10UnderscoreESX_SX_EEEEENS4_23SM90_TMA_LOAD_MULTICASTENS4_14ComposedLayoutINS4_7SwizzleILi2ELi4ELi3EEENS4_18smem_ptr_flag_bitsILi8EEENSS_INS5_IJNSA_ILi8EEESG_EEENS5_IJSG_SB_EEEEEEEvNS4_8identityENS4_13SM90_TMA_LOADES1A_vS1B_EENS_8epilogue10collective6detail29Sm90TmaWarpSpecializedAdapterINS1F_15DefaultEpilogueISI_SJ_SJ_NS1E_6thread17LinearCombinationISI_Li1EffLNS1J_9ScaleType4KindE0ELNS_15FloatRoundStyleE2ESI_EENS1_15EpilogueDefaultEEEEEvvEEEEvNT_6ParamsE --------------------------
	.section	.nv.constant0._ZN7cutlass13device_kernelINS_4gemm6kernel13GemmUniversalIN4cute5tupleIJiiiiEEENS1_10collective13CollectiveMmaINS1_37MainloopSm90TmaGmmaWarpSpecializedFP8ILi28ENS5_IJNS4_1CILi1EEENSA_ILi2EEESB_EEENS1_32KernelTmaWarpSpecializedPingpongEEENS5_IJNSA_ILi64EEESG_SG_EEENS_12float_e4m3_tENS5_IJlSB_lEEESI_SJ_NS4_8TiledMMAINS4_8MMA_AtomIJNS4_4SM904GMMA30MMA_64x64x32_F32E4M3E4M3_SS_TNILNSN_7ScaleInE1ELSP_1EEEEEENS4_6LayoutINS5_IJSB_SB_SB_EEENS5_IJNSA_ILi0EEESU_SU_EEEEENS5_IJNS4_10UnderscoreESX_SX_EEEEENS4_23SM90_TMA_LOAD_MULTICASTENS4_14ComposedLayoutINS4_7SwizzleILi2ELi4ELi3EEENS4_18smem_ptr_flag_bitsILi8EEENSS_INS5_IJNSA_ILi8EEESG_EEENS5_IJSG_SB_EEEEEEEvNS4_8identityENS4_13SM90_TMA_LOADES1A_vS1B_EENS_8epilogue10collective6detail29Sm90TmaWarpSpecializedAdapterINS1F_15DefaultEpilogueISI_SJ_SJ_NS1E_6thread17LinearCombinationISI_Li1EffLNS1J_9ScaleType4KindE0ELNS_15FloatRoundStyleE2ESI_EENS1_15EpilogueDefaultEEEEEvvEEEEvNT_6ParamsE,"a",@progbits
	.sectionflags	@""
	.align	4
.nv.constant0._ZN7cutlass13device_kernelINS_4gemm6kernel13GemmUniversalIN4cute5tupleIJiiiiEEENS1_10collective13CollectiveMmaINS1_37MainloopSm90TmaGmmaWarpSpecializedFP8ILi28ENS5_IJNS4_1CILi1EEENSA_ILi2EEESB_EEENS1_32KernelTmaWarpSpecializedPingpongEEENS5_IJNSA_ILi64EEESG_SG_EEENS_12float_e4m3_tENS5_IJlSB_lEEESI_SJ_NS4_8TiledMMAINS4_8MMA_AtomIJNS4_4SM904GMMA30MMA_64x64x32_F32E4M3E4M3_SS_TNILNSN_7ScaleInE1ELSP_1EEEEEENS4_6LayoutINS5_IJSB_SB_SB_EEENS5_IJNSA_ILi0EEESU_SU_EEEEENS5_IJNS4_10UnderscoreESX_SX_EEEEENS4_23SM90_TMA_LOAD_MULTICASTENS4_14ComposedLayoutINS4_7SwizzleILi2ELi4ELi3EEENS4_18smem_ptr_flag_bitsILi8EEENSS_INS5_IJNSA_ILi8EEESG_EEENS5_IJSG_SB_EEEEEEEvNS4_8identityENS4_13SM90_TMA_LOADES1A_vS1B_EENS_8epilogue10collective6detail29Sm90TmaWarpSpecializedAdapterINS1F_15DefaultEpilogueISI_SJ_SJ_NS1E_6thread17LinearCombinationISI_Li1EffLNS1J_9ScaleType4KindE0ELNS_15FloatRoundStyleE2ESI_EENS1_15EpilogueDefaultEEEEEvvEEEEvNT_6ParamsE:
	.zero		1664


//--------------------- SYMBOLS --------------------------

	.type		.nv.reservedSmem.offset0,@object
	.size		.nv.reservedSmem.offset0,0x4
